//
// Generated by NVIDIA NVVM Compiler
//
// Compiler Build ID: CL-36424714
// Cuda compilation tools, release 13.0, V13.0.88
// Based on NVVM 20.0.0
//

.version 9.0
.target sm_100
.address_size 64

	// .globl	_Z6scale3PfS_S_mf
.extern .shared .align 16 .b8 ssum[];

.visible .entry _Z6scale3PfS_S_mf(
	.param .u64 .ptr .align 1 _Z6scale3PfS_S_mf_param_0,
	.param .u64 .ptr .align 1 _Z6scale3PfS_S_mf_param_1,
	.param .u64 .ptr .align 1 _Z6scale3PfS_S_mf_param_2,
	.param .u64 _Z6scale3PfS_S_mf_param_3,
	.param .f32 _Z6scale3PfS_S_mf_param_4
)
{
	.reg .pred 	%p<2>;
	.reg .b32 	%r<4>;
	.reg .b32 	%f<8>;
	.reg .b64 	%rd<15>;

	ld.param.u64 	%rd2, [_Z6scale3PfS_S_mf_param_0];
	ld.param.u64 	%rd3, [_Z6scale3PfS_S_mf_param_1];
	ld.param.u64 	%rd4, [_Z6scale3PfS_S_mf_param_2];
	ld.param.u64 	%rd5, [_Z6scale3PfS_S_mf_param_3];
	ld.param.f32 	%f1, [_Z6scale3PfS_S_mf_param_4];
	mov.u32 	%r1, %ctaid.x;
	mov.u32 	%r2, %ntid.x;
	mul.wide.u32 	%rd6, %r1, %r2;
	mov.u32 	%r3, %tid.x;
	cvt.u64.u32 	%rd7, %r3;
	add.s64 	%rd1, %rd6, %rd7;
	setp.ge.u64 	%p1, %rd1, %rd5;
	@%p1 bra 	$L__BB0_2;
	cvta.to.global.u64 	%rd8, %rd2;
	cvta.to.global.u64 	%rd9, %rd3;
	cvta.to.global.u64 	%rd10, %rd4;
	shl.b64 	%rd11, %rd1, 2;
	add.s64 	%rd12, %rd8, %rd11;
	ld.global.f32 	%f2, [%rd12];
	mul.f32 	%f3, %f1, %f2;
	st.global.f32 	[%rd12], %f3;
	add.s64 	%rd13, %rd9, %rd11;
	ld.global.f32 	%f4, [%rd13];
	mul.f32 	%f5, %f1, %f4;
	st.global.f32 	[%rd13], %f5;
	add.s64 	%rd14, %rd10, %rd11;
	ld.global.f32 	%f6, [%rd14];
	mul.f32 	%f7, %f1, %f6;
	st.global.f32 	[%rd14], %f7;
$L__BB0_2:
	ret;

}
	// .globl	scatter_rho_4x4x4
.visible .entry scatter_rho_4x4x4(
	.param .u64 .ptr .align 1 scatter_rho_4x4x4_param_0,
	.param .u64 .ptr .align 1 scatter_rho_4x4x4_param_1,
	.param .u64 .ptr .align 1 scatter_rho_4x4x4_param_2,
	.param .u32 scatter_rho_4x4x4_param_3,
	.param .u32 scatter_rho_4x4x4_param_4,
	.param .u32 scatter_rho_4x4x4_param_5,
	.param .u32 scatter_rho_4x4x4_param_6,
	.param .f32 scatter_rho_4x4x4_param_7,
	.param .f32 scatter_rho_4x4x4_param_8,
	.param .f32 scatter_rho_4x4x4_param_9
)
{
	.reg .pred 	%p<2>;
	.reg .b32 	%r<76>;
	.reg .b32 	%f<238>;
	.reg .b64 	%rd<251>;

	ld.param.u32 	%r4, [scatter_rho_4x4x4_param_3];
	mov.u32 	%r5, %ctaid.x;
	mov.u32 	%r6, %ntid.x;
	mov.u32 	%r7, %tid.x;
	mad.lo.s32 	%r8, %r5, %r6, %r7;
	setp.ge.s32 	%p1, %r8, %r4;
	@%p1 bra 	$L__BB1_2;
	ld.param.f32 	%f237, [scatter_rho_4x4x4_param_9];
	ld.param.f32 	%f236, [scatter_rho_4x4x4_param_8];
	ld.param.f32 	%f235, [scatter_rho_4x4x4_param_7];
	ld.param.u32 	%r75, [scatter_rho_4x4x4_param_6];
	ld.param.u32 	%r74, [scatter_rho_4x4x4_param_5];
	ld.param.u32 	%r73, [scatter_rho_4x4x4_param_4];
	ld.param.u64 	%rd250, [scatter_rho_4x4x4_param_2];
	ld.param.u64 	%rd249, [scatter_rho_4x4x4_param_1];
	ld.param.u64 	%rd248, [scatter_rho_4x4x4_param_0];
	cvta.to.global.u64 	%rd4, %rd250;
	cvta.to.global.u64 	%rd5, %rd248;
	cvta.to.global.u64 	%rd6, %rd249;
	mov.u32 	%r9, %ctaid.x;
	mov.u32 	%r10, %ntid.x;
	mov.u32 	%r11, %tid.x;
	mad.lo.s32 	%r12, %r9, %r10, %r11;
	mul.wide.s32 	%rd7, %r12, 12;
	add.s64 	%rd8, %rd5, %rd7;
	ld.global.nc.f32 	%f4, [%rd8];
	ld.global.nc.f32 	%f5, [%rd8+4];
	ld.global.nc.f32 	%f6, [%rd8+8];
	div.rn.f32 	%f7, %f4, %f235;
	cvt.rn.f32.s32 	%f8, %r73;
	mul.f32 	%f9, %f7, %f8;
	div.rn.f32 	%f10, %f5, %f236;
	cvt.rn.f32.s32 	%f11, %r74;
	mul.f32 	%f12, %f10, %f11;
	div.rn.f32 	%f13, %f6, %f237;
	cvt.rn.f32.s32 	%f14, %r75;
	mul.f32 	%f15, %f13, %f14;
	cvt.rmi.s32.f32 	%r13, %f9;
	cvt.rmi.s32.f32 	%r14, %f12;
	add.s32 	%r15, %r14, -1;
	cvt.rmi.s32.f32 	%r16, %f15;
	add.s32 	%r17, %r16, -1;
	cvt.rmi.f32.f32 	%f16, %f9;
	sub.f32 	%f17, %f9, %f16;
	cvt.rmi.f32.f32 	%f18, %f12;
	sub.f32 	%f19, %f12, %f18;
	cvt.rmi.f32.f32 	%f20, %f15;
	sub.f32 	%f21, %f15, %f20;
	mul.f32 	%f22, %f17, %f17;
	mul.f32 	%f23, %f17, %f22;
	mov.f32 	%f24, 0f3F800000;
	sub.f32 	%f25, %f24, %f17;
	mul.f32 	%f26, %f25, %f25;
	mul.f32 	%f27, %f25, %f26;
	div.rn.f32 	%f28, %f27, 0f40C00000;
	mul.f32 	%f29, %f23, 0f40400000;
	mul.f32 	%f30, %f22, 0f40C00000;
	sub.f32 	%f31, %f29, %f30;
	add.f32 	%f32, %f31, 0f40800000;
	div.rn.f32 	%f33, %f32, 0f40C00000;
	mul.f32 	%f34, %f22, 0f40400000;
	sub.f32 	%f35, %f34, %f29;
	fma.rn.f32 	%f36, %f17, 0f40400000, %f35;
	add.f32 	%f37, %f36, 0f3F800000;
	div.rn.f32 	%f38, %f37, 0f40C00000;
	div.rn.f32 	%f39, %f23, 0f40C00000;
	mul.f32 	%f40, %f19, %f19;
	mul.f32 	%f41, %f19, %f40;
	sub.f32 	%f42, %f24, %f19;
	mul.f32 	%f43, %f42, %f42;
	mul.f32 	%f44, %f42, %f43;
	div.rn.f32 	%f45, %f44, 0f40C00000;
	mul.f32 	%f46, %f41, 0f40400000;
	mul.f32 	%f47, %f40, 0f40C00000;
	sub.f32 	%f48, %f46, %f47;
	add.f32 	%f49, %f48, 0f40800000;
	div.rn.f32 	%f50, %f49, 0f40C00000;
	mul.f32 	%f51, %f40, 0f40400000;
	sub.f32 	%f52, %f51, %f46;
	fma.rn.f32 	%f53, %f19, 0f40400000, %f52;
	add.f32 	%f54, %f53, 0f3F800000;
	div.rn.f32 	%f55, %f54, 0f40C00000;
	div.rn.f32 	%f56, %f41, 0f40C00000;
	mul.f32 	%f57, %f21, %f21;
	mul.f32 	%f58, %f21, %f57;
	sub.f32 	%f59, %f24, %f21;
	mul.f32 	%f60, %f59, %f59;
	mul.f32 	%f61, %f59, %f60;
	div.rn.f32 	%f62, %f61, 0f40C00000;
	mul.f32 	%f63, %f58, 0f40400000;
	mul.f32 	%f64, %f57, 0f40C00000;
	sub.f32 	%f65, %f63, %f64;
	add.f32 	%f66, %f65, 0f40800000;
	div.rn.f32 	%f67, %f66, 0f40C00000;
	mul.f32 	%f68, %f57, 0f40400000;
	sub.f32 	%f69, %f68, %f63;
	fma.rn.f32 	%f70, %f21, 0f40400000, %f69;
	add.f32 	%f71, %f70, 0f3F800000;
	div.rn.f32 	%f72, %f71, 0f40C00000;
	div.rn.f32 	%f73, %f58, 0f40C00000;
	mul.wide.s32 	%rd9, %r12, 4;
	add.s64 	%rd10, %rd6, %rd9;
	ld.global.nc.f32 	%f74, [%rd10];
	cvt.s64.s32 	%rd11, %r73;
	add.s32 	%r18, %r13, -1;
	rem.s32 	%r19, %r18, %r73;
	shr.s32 	%r20, %r19, 31;
	and.b32  	%r21, %r20, %r73;
	add.s32 	%r22, %r21, %r19;
	cvt.s64.s32 	%rd12, %r22;
	rem.s32 	%r23, %r15, %r74;
	shr.s32 	%r24, %r23, 31;
	and.b32  	%r25, %r24, %r74;
	add.s32 	%r26, %r25, %r23;
	mul.f32 	%f75, %f28, %f45;
	mul.f32 	%f76, %f74, %f75;
	cvt.s64.s32 	%rd13, %r26;
	rem.s32 	%r27, %r17, %r75;
	shr.s32 	%r28, %r27, 31;
	and.b32  	%r29, %r28, %r75;
	add.s32 	%r30, %r29, %r27;
	mul.wide.s32 	%rd14, %r30, %r74;
	add.s64 	%rd15, %rd14, %rd13;
	mul.lo.s64 	%rd16, %rd15, %rd11;
	add.s64 	%rd17, %rd16, %rd12;
	shl.b64 	%rd18, %rd17, 2;
	add.s64 	%rd19, %rd4, %rd18;
	mul.f32 	%f77, %f76, %f62;
	atom.global.add.f32 	%f78, [%rd19], %f77;
	rem.s32 	%r31, %r16, %r75;
	shr.s32 	%r32, %r31, 31;
	and.b32  	%r33, %r32, %r75;
	add.s32 	%r34, %r33, %r31;
	mul.wide.s32 	%rd20, %r34, %r74;
	add.s64 	%rd21, %rd20, %rd13;
	mul.lo.s64 	%rd22, %rd21, %rd11;
	add.s64 	%rd23, %rd22, %rd12;
	shl.b64 	%rd24, %rd23, 2;
	add.s64 	%rd25, %rd4, %rd24;
	mul.f32 	%f79, %f76, %f67;
	atom.global.add.f32 	%f80, [%rd25], %f79;
	add.s32 	%r35, %r16, 1;
	rem.s32 	%r36, %r35, %r75;
	shr.s32 	%r37, %r36, 31;
	and.b32  	%r38, %r37, %r75;
	add.s32 	%r39, %r38, %r36;
	mul.wide.s32 	%rd26, %r39, %r74;
	add.s64 	%rd27, %rd26, %rd13;
	mul.lo.s64 	%rd28, %rd27, %rd11;
	add.s64 	%rd29, %rd28, %rd12;
	shl.b64 	%rd30, %rd29, 2;
	add.s64 	%rd31, %rd4, %rd30;
	mul.f32 	%f81, %f76, %f72;
	atom.global.add.f32 	%f82, [%rd31], %f81;
	add.s32 	%r40, %r16, 2;
	rem.s32 	%r41, %r40, %r75;
	shr.s32 	%r42, %r41, 31;
	and.b32  	%r43, %r42, %r75;
	add.s32 	%r44, %r43, %r41;
	mul.wide.s32 	%rd32, %r44, %r74;
	add.s64 	%rd33, %rd32, %rd13;
	mul.lo.s64 	%rd34, %rd33, %rd11;
	add.s64 	%rd35, %rd34, %rd12;
	shl.b64 	%rd36, %rd35, 2;
	add.s64 	%rd37, %rd4, %rd36;
	mul.f32 	%f83, %f76, %f73;
	atom.global.add.f32 	%f84, [%rd37], %f83;
	rem.s32 	%r45, %r14, %r74;
	shr.s32 	%r46, %r45, 31;
	and.b32  	%r47, %r46, %r74;
	add.s32 	%r48, %r47, %r45;
	mul.f32 	%f85, %f28, %f50;
	mul.f32 	%f86, %f74, %f85;
	cvt.s64.s32 	%rd38, %r48;
	add.s64 	%rd39, %rd14, %rd38;
	mul.lo.s64 	%rd40, %rd39, %rd11;
	add.s64 	%rd41, %rd40, %rd12;
	shl.b64 	%rd42, %rd41, 2;
	add.s64 	%rd43, %rd4, %rd42;
	mul.f32 	%f87, %f86, %f62;
	atom.global.add.f32 	%f88, [%rd43], %f87;
	add.s64 	%rd44, %rd20, %rd38;
	mul.lo.s64 	%rd45, %rd44, %rd11;
	add.s64 	%rd46, %rd45, %rd12;
	shl.b64 	%rd47, %rd46, 2;
	add.s64 	%rd48, %rd4, %rd47;
	mul.f32 	%f89, %f86, %f67;
	atom.global.add.f32 	%f90, [%rd48], %f89;
	add.s64 	%rd49, %rd26, %rd38;
	mul.lo.s64 	%rd50, %rd49, %rd11;
	add.s64 	%rd51, %rd50, %rd12;
	shl.b64 	%rd52, %rd51, 2;
	add.s64 	%rd53, %rd4, %rd52;
	mul.f32 	%f91, %f86, %f72;
	atom.global.add.f32 	%f92, [%rd53], %f91;
	add.s64 	%rd54, %rd32, %rd38;
	mul.lo.s64 	%rd55, %rd54, %rd11;
	add.s64 	%rd56, %rd55, %rd12;
	shl.b64 	%rd57, %rd56, 2;
	add.s64 	%rd58, %rd4, %rd57;
	mul.f32 	%f93, %f86, %f73;
	atom.global.add.f32 	%f94, [%rd58], %f93;
	add.s32 	%r49, %r14, 1;
	rem.s32 	%r50, %r49, %r74;
	shr.s32 	%r51, %r50, 31;
	and.b32  	%r52, %r51, %r74;
	add.s32 	%r53, %r52, %r50;
	mul.f32 	%f95, %f28, %f55;
	mul.f32 	%f96, %f74, %f95;
	cvt.s64.s32 	%rd59, %r53;
	add.s64 	%rd60, %rd14, %rd59;
	mul.lo.s64 	%rd61, %rd60, %rd11;
	add.s64 	%rd62, %rd61, %rd12;
	shl.b64 	%rd63, %rd62, 2;
	add.s64 	%rd64, %rd4, %rd63;
	mul.f32 	%f97, %f96, %f62;
	atom.global.add.f32 	%f98, [%rd64], %f97;
	add.s64 	%rd65, %rd20, %rd59;
	mul.lo.s64 	%rd66, %rd65, %rd11;
	add.s64 	%rd67, %rd66, %rd12;
	shl.b64 	%rd68, %rd67, 2;
	add.s64 	%rd69, %rd4, %rd68;
	mul.f32 	%f99, %f96, %f67;
	atom.global.add.f32 	%f100, [%rd69], %f99;
	add.s64 	%rd70, %rd26, %rd59;
	mul.lo.s64 	%rd71, %rd70, %rd11;
	add.s64 	%rd72, %rd71, %rd12;
	shl.b64 	%rd73, %rd72, 2;
	add.s64 	%rd74, %rd4, %rd73;
	mul.f32 	%f101, %f96, %f72;
	atom.global.add.f32 	%f102, [%rd74], %f101;
	add.s64 	%rd75, %rd32, %rd59;
	mul.lo.s64 	%rd76, %rd75, %rd11;
	add.s64 	%rd77, %rd76, %rd12;
	shl.b64 	%rd78, %rd77, 2;
	add.s64 	%rd79, %rd4, %rd78;
	mul.f32 	%f103, %f96, %f73;
	atom.global.add.f32 	%f104, [%rd79], %f103;
	add.s32 	%r54, %r14, 2;
	rem.s32 	%r55, %r54, %r74;
	shr.s32 	%r56, %r55, 31;
	and.b32  	%r57, %r56, %r74;
	add.s32 	%r58, %r57, %r55;
	mul.f32 	%f105, %f28, %f56;
	mul.f32 	%f106, %f74, %f105;
	cvt.s64.s32 	%rd80, %r58;
	add.s64 	%rd81, %rd14, %rd80;
	mul.lo.s64 	%rd82, %rd81, %rd11;
	add.s64 	%rd83, %rd82, %rd12;
	shl.b64 	%rd84, %rd83, 2;
	add.s64 	%rd85, %rd4, %rd84;
	mul.f32 	%f107, %f106, %f62;
	atom.global.add.f32 	%f108, [%rd85], %f107;
	add.s64 	%rd86, %rd20, %rd80;
	mul.lo.s64 	%rd87, %rd86, %rd11;
	add.s64 	%rd88, %rd87, %rd12;
	shl.b64 	%rd89, %rd88, 2;
	add.s64 	%rd90, %rd4, %rd89;
	mul.f32 	%f109, %f106, %f67;
	atom.global.add.f32 	%f110, [%rd90], %f109;
	add.s64 	%rd91, %rd26, %rd80;
	mul.lo.s64 	%rd92, %rd91, %rd11;
	add.s64 	%rd93, %rd92, %rd12;
	shl.b64 	%rd94, %rd93, 2;
	add.s64 	%rd95, %rd4, %rd94;
	mul.f32 	%f111, %f106, %f72;
	atom.global.add.f32 	%f112, [%rd95], %f111;
	add.s64 	%rd96, %rd32, %rd80;
	mul.lo.s64 	%rd97, %rd96, %rd11;
	add.s64 	%rd98, %rd97, %rd12;
	shl.b64 	%rd99, %rd98, 2;
	add.s64 	%rd100, %rd4, %rd99;
	mul.f32 	%f113, %f106, %f73;
	atom.global.add.f32 	%f114, [%rd100], %f113;
	rem.s32 	%r59, %r13, %r73;
	shr.s32 	%r60, %r59, 31;
	and.b32  	%r61, %r60, %r73;
	add.s32 	%r62, %r61, %r59;
	cvt.s64.s32 	%rd101, %r62;
	mul.f32 	%f115, %f33, %f45;
	mul.f32 	%f116, %f74, %f115;
	add.s64 	%rd102, %rd16, %rd101;
	shl.b64 	%rd103, %rd102, 2;
	add.s64 	%rd104, %rd4, %rd103;
	mul.f32 	%f117, %f116, %f62;
	atom.global.add.f32 	%f118, [%rd104], %f117;
	add.s64 	%rd105, %rd22, %rd101;
	shl.b64 	%rd106, %rd105, 2;
	add.s64 	%rd107, %rd4, %rd106;
	mul.f32 	%f119, %f116, %f67;
	atom.global.add.f32 	%f120, [%rd107], %f119;
	add.s64 	%rd108, %rd28, %rd101;
	shl.b64 	%rd109, %rd108, 2;
	add.s64 	%rd110, %rd4, %rd109;
	mul.f32 	%f121, %f116, %f72;
	atom.global.add.f32 	%f122, [%rd110], %f121;
	add.s64 	%rd111, %rd34, %rd101;
	shl.b64 	%rd112, %rd111, 2;
	add.s64 	%rd113, %rd4, %rd112;
	mul.f32 	%f123, %f116, %f73;
	atom.global.add.f32 	%f124, [%rd113], %f123;
	mul.f32 	%f125, %f33, %f50;
	mul.f32 	%f126, %f74, %f125;
	add.s64 	%rd114, %rd40, %rd101;
	shl.b64 	%rd115, %rd114, 2;
	add.s64 	%rd116, %rd4, %rd115;
	mul.f32 	%f127, %f126, %f62;
	atom.global.add.f32 	%f128, [%rd116], %f127;
	add.s64 	%rd117, %rd45, %rd101;
	shl.b64 	%rd118, %rd117, 2;
	add.s64 	%rd119, %rd4, %rd118;
	mul.f32 	%f129, %f126, %f67;
	atom.global.add.f32 	%f130, [%rd119], %f129;
	add.s64 	%rd120, %rd50, %rd101;
	shl.b64 	%rd121, %rd120, 2;
	add.s64 	%rd122, %rd4, %rd121;
	mul.f32 	%f131, %f126, %f72;
	atom.global.add.f32 	%f132, [%rd122], %f131;
	add.s64 	%rd123, %rd55, %rd101;
	shl.b64 	%rd124, %rd123, 2;
	add.s64 	%rd125, %rd4, %rd124;
	mul.f32 	%f133, %f126, %f73;
	atom.global.add.f32 	%f134, [%rd125], %f133;
	mul.f32 	%f135, %f33, %f55;
	mul.f32 	%f136, %f74, %f135;
	add.s64 	%rd126, %rd61, %rd101;
	shl.b64 	%rd127, %rd126, 2;
	add.s64 	%rd128, %rd4, %rd127;
	mul.f32 	%f137, %f136, %f62;
	atom.global.add.f32 	%f138, [%rd128], %f137;
	add.s64 	%rd129, %rd66, %rd101;
	shl.b64 	%rd130, %rd129, 2;
	add.s64 	%rd131, %rd4, %rd130;
	mul.f32 	%f139, %f136, %f67;
	atom.global.add.f32 	%f140, [%rd131], %f139;
	add.s64 	%rd132, %rd71, %rd101;
	shl.b64 	%rd133, %rd132, 2;
	add.s64 	%rd134, %rd4, %rd133;
	mul.f32 	%f141, %f136, %f72;
	atom.global.add.f32 	%f142, [%rd134], %f141;
	add.s64 	%rd135, %rd76, %rd101;
	shl.b64 	%rd136, %rd135, 2;
	add.s64 	%rd137, %rd4, %rd136;
	mul.f32 	%f143, %f136, %f73;
	atom.global.add.f32 	%f144, [%rd137], %f143;
	mul.f32 	%f145, %f33, %f56;
	mul.f32 	%f146, %f74, %f145;
	add.s64 	%rd138, %rd82, %rd101;
	shl.b64 	%rd139, %rd138, 2;
	add.s64 	%rd140, %rd4, %rd139;
	mul.f32 	%f147, %f146, %f62;
	atom.global.add.f32 	%f148, [%rd140], %f147;
	add.s64 	%rd141, %rd87, %rd101;
	shl.b64 	%rd142, %rd141, 2;
	add.s64 	%rd143, %rd4, %rd142;
	mul.f32 	%f149, %f146, %f67;
	atom.global.add.f32 	%f150, [%rd143], %f149;
	add.s64 	%rd144, %rd92, %rd101;
	shl.b64 	%rd145, %rd144, 2;
	add.s64 	%rd146, %rd4, %rd145;
	mul.f32 	%f151, %f146, %f72;
	atom.global.add.f32 	%f152, [%rd146], %f151;
	add.s64 	%rd147, %rd97, %rd101;
	shl.b64 	%rd148, %rd147, 2;
	add.s64 	%rd149, %rd4, %rd148;
	mul.f32 	%f153, %f146, %f73;
	atom.global.add.f32 	%f154, [%rd149], %f153;
	add.s32 	%r63, %r13, 1;
	rem.s32 	%r64, %r63, %r73;
	shr.s32 	%r65, %r64, 31;
	and.b32  	%r66, %r65, %r73;
	add.s32 	%r67, %r66, %r64;
	cvt.s64.s32 	%rd150, %r67;
	mul.f32 	%f155, %f38, %f45;
	mul.f32 	%f156, %f74, %f155;
	add.s64 	%rd151, %rd16, %rd150;
	shl.b64 	%rd152, %rd151, 2;
	add.s64 	%rd153, %rd4, %rd152;
	mul.f32 	%f157, %f156, %f62;
	atom.global.add.f32 	%f158, [%rd153], %f157;
	add.s64 	%rd154, %rd22, %rd150;
	shl.b64 	%rd155, %rd154, 2;
	add.s64 	%rd156, %rd4, %rd155;
	mul.f32 	%f159, %f156, %f67;
	atom.global.add.f32 	%f160, [%rd156], %f159;
	add.s64 	%rd157, %rd28, %rd150;
	shl.b64 	%rd158, %rd157, 2;
	add.s64 	%rd159, %rd4, %rd158;
	mul.f32 	%f161, %f156, %f72;
	atom.global.add.f32 	%f162, [%rd159], %f161;
	add.s64 	%rd160, %rd34, %rd150;
	shl.b64 	%rd161, %rd160, 2;
	add.s64 	%rd162, %rd4, %rd161;
	mul.f32 	%f163, %f156, %f73;
	atom.global.add.f32 	%f164, [%rd162], %f163;
	mul.f32 	%f165, %f38, %f50;
	mul.f32 	%f166, %f74, %f165;
	add.s64 	%rd163, %rd40, %rd150;
	shl.b64 	%rd164, %rd163, 2;
	add.s64 	%rd165, %rd4, %rd164;
	mul.f32 	%f167, %f166, %f62;
	atom.global.add.f32 	%f168, [%rd165], %f167;
	add.s64 	%rd166, %rd45, %rd150;
	shl.b64 	%rd167, %rd166, 2;
	add.s64 	%rd168, %rd4, %rd167;
	mul.f32 	%f169, %f166, %f67;
	atom.global.add.f32 	%f170, [%rd168], %f169;
	add.s64 	%rd169, %rd50, %rd150;
	shl.b64 	%rd170, %rd169, 2;
	add.s64 	%rd171, %rd4, %rd170;
	mul.f32 	%f171, %f166, %f72;
	atom.global.add.f32 	%f172, [%rd171], %f171;
	add.s64 	%rd172, %rd55, %rd150;
	shl.b64 	%rd173, %rd172, 2;
	add.s64 	%rd174, %rd4, %rd173;
	mul.f32 	%f173, %f166, %f73;
	atom.global.add.f32 	%f174, [%rd174], %f173;
	mul.f32 	%f175, %f38, %f55;
	mul.f32 	%f176, %f74, %f175;
	add.s64 	%rd175, %rd61, %rd150;
	shl.b64 	%rd176, %rd175, 2;
	add.s64 	%rd177, %rd4, %rd176;
	mul.f32 	%f177, %f176, %f62;
	atom.global.add.f32 	%f178, [%rd177], %f177;
	add.s64 	%rd178, %rd66, %rd150;
	shl.b64 	%rd179, %rd178, 2;
	add.s64 	%rd180, %rd4, %rd179;
	mul.f32 	%f179, %f176, %f67;
	atom.global.add.f32 	%f180, [%rd180], %f179;
	add.s64 	%rd181, %rd71, %rd150;
	shl.b64 	%rd182, %rd181, 2;
	add.s64 	%rd183, %rd4, %rd182;
	mul.f32 	%f181, %f176, %f72;
	atom.global.add.f32 	%f182, [%rd183], %f181;
	add.s64 	%rd184, %rd76, %rd150;
	shl.b64 	%rd185, %rd184, 2;
	add.s64 	%rd186, %rd4, %rd185;
	mul.f32 	%f183, %f176, %f73;
	atom.global.add.f32 	%f184, [%rd186], %f183;
	mul.f32 	%f185, %f38, %f56;
	mul.f32 	%f186, %f74, %f185;
	add.s64 	%rd187, %rd82, %rd150;
	shl.b64 	%rd188, %rd187, 2;
	add.s64 	%rd189, %rd4, %rd188;
	mul.f32 	%f187, %f186, %f62;
	atom.global.add.f32 	%f188, [%rd189], %f187;
	add.s64 	%rd190, %rd87, %rd150;
	shl.b64 	%rd191, %rd190, 2;
	add.s64 	%rd192, %rd4, %rd191;
	mul.f32 	%f189, %f186, %f67;
	atom.global.add.f32 	%f190, [%rd192], %f189;
	add.s64 	%rd193, %rd92, %rd150;
	shl.b64 	%rd194, %rd193, 2;
	add.s64 	%rd195, %rd4, %rd194;
	mul.f32 	%f191, %f186, %f72;
	atom.global.add.f32 	%f192, [%rd195], %f191;
	add.s64 	%rd196, %rd97, %rd150;
	shl.b64 	%rd197, %rd196, 2;
	add.s64 	%rd198, %rd4, %rd197;
	mul.f32 	%f193, %f186, %f73;
	atom.global.add.f32 	%f194, [%rd198], %f193;
	add.s32 	%r68, %r13, 2;
	rem.s32 	%r69, %r68, %r73;
	shr.s32 	%r70, %r69, 31;
	and.b32  	%r71, %r70, %r73;
	add.s32 	%r72, %r71, %r69;
	cvt.s64.s32 	%rd199, %r72;
	mul.f32 	%f195, %f39, %f45;
	mul.f32 	%f196, %f74, %f195;
	add.s64 	%rd200, %rd16, %rd199;
	shl.b64 	%rd201, %rd200, 2;
	add.s64 	%rd202, %rd4, %rd201;
	mul.f32 	%f197, %f196, %f62;
	atom.global.add.f32 	%f198, [%rd202], %f197;
	add.s64 	%rd203, %rd22, %rd199;
	shl.b64 	%rd204, %rd203, 2;
	add.s64 	%rd205, %rd4, %rd204;
	mul.f32 	%f199, %f196, %f67;
	atom.global.add.f32 	%f200, [%rd205], %f199;
	add.s64 	%rd206, %rd28, %rd199;
	shl.b64 	%rd207, %rd206, 2;
	add.s64 	%rd208, %rd4, %rd207;
	mul.f32 	%f201, %f196, %f72;
	atom.global.add.f32 	%f202, [%rd208], %f201;
	add.s64 	%rd209, %rd34, %rd199;
	shl.b64 	%rd210, %rd209, 2;
	add.s64 	%rd211, %rd4, %rd210;
	mul.f32 	%f203, %f196, %f73;
	atom.global.add.f32 	%f204, [%rd211], %f203;
	mul.f32 	%f205, %f39, %f50;
	mul.f32 	%f206, %f74, %f205;
	add.s64 	%rd212, %rd40, %rd199;
	shl.b64 	%rd213, %rd212, 2;
	add.s64 	%rd214, %rd4, %rd213;
	mul.f32 	%f207, %f206, %f62;
	atom.global.add.f32 	%f208, [%rd214], %f207;
	add.s64 	%rd215, %rd45, %rd199;
	shl.b64 	%rd216, %rd215, 2;
	add.s64 	%rd217, %rd4, %rd216;
	mul.f32 	%f209, %f206, %f67;
	atom.global.add.f32 	%f210, [%rd217], %f209;
	add.s64 	%rd218, %rd50, %rd199;
	shl.b64 	%rd219, %rd218, 2;
	add.s64 	%rd220, %rd4, %rd219;
	mul.f32 	%f211, %f206, %f72;
	atom.global.add.f32 	%f212, [%rd220], %f211;
	add.s64 	%rd221, %rd55, %rd199;
	shl.b64 	%rd222, %rd221, 2;
	add.s64 	%rd223, %rd4, %rd222;
	mul.f32 	%f213, %f206, %f73;
	atom.global.add.f32 	%f214, [%rd223], %f213;
	mul.f32 	%f215, %f39, %f55;
	mul.f32 	%f216, %f74, %f215;
	add.s64 	%rd224, %rd61, %rd199;
	shl.b64 	%rd225, %rd224, 2;
	add.s64 	%rd226, %rd4, %rd225;
	mul.f32 	%f217, %f216, %f62;
	atom.global.add.f32 	%f218, [%rd226], %f217;
	add.s64 	%rd227, %rd66, %rd199;
	shl.b64 	%rd228, %rd227, 2;
	add.s64 	%rd229, %rd4, %rd228;
	mul.f32 	%f219, %f216, %f67;
	atom.global.add.f32 	%f220, [%rd229], %f219;
	add.s64 	%rd230, %rd71, %rd199;
	shl.b64 	%rd231, %rd230, 2;
	add.s64 	%rd232, %rd4, %rd231;
	mul.f32 	%f221, %f216, %f72;
	atom.global.add.f32 	%f222, [%rd232], %f221;
	add.s64 	%rd233, %rd76, %rd199;
	shl.b64 	%rd234, %rd233, 2;
	add.s64 	%rd235, %rd4, %rd234;
	mul.f32 	%f223, %f216, %f73;
	atom.global.add.f32 	%f224, [%rd235], %f223;
	mul.f32 	%f225, %f39, %f56;
	mul.f32 	%f226, %f74, %f225;
	add.s64 	%rd236, %rd82, %rd199;
	shl.b64 	%rd237, %rd236, 2;
	add.s64 	%rd238, %rd4, %rd237;
	mul.f32 	%f227, %f226, %f62;
	atom.global.add.f32 	%f228, [%rd238], %f227;
	add.s64 	%rd239, %rd87, %rd199;
	shl.b64 	%rd240, %rd239, 2;
	add.s64 	%rd241, %rd4, %rd240;
	mul.f32 	%f229, %f226, %f67;
	atom.global.add.f32 	%f230, [%rd241], %f229;
	add.s64 	%rd242, %rd92, %rd199;
	shl.b64 	%rd243, %rd242, 2;
	add.s64 	%rd244, %rd4, %rd243;
	mul.f32 	%f231, %f226, %f72;
	atom.global.add.f32 	%f232, [%rd244], %f231;
	add.s64 	%rd245, %rd97, %rd199;
	shl.b64 	%rd246, %rd245, 2;
	add.s64 	%rd247, %rd4, %rd246;
	mul.f32 	%f233, %f226, %f73;
	atom.global.add.f32 	%f234, [%rd247], %f233;
$L__BB1_2:
	ret;

}
	// .globl	gather_forces_to_atoms
.visible .entry gather_forces_to_atoms(
	.param .u64 .ptr .align 1 gather_forces_to_atoms_param_0,
	.param .u64 .ptr .align 1 gather_forces_to_atoms_param_1,
	.param .u64 .ptr .align 1 gather_forces_to_atoms_param_2,
	.param .u64 .ptr .align 1 gather_forces_to_atoms_param_3,
	.param .u64 .ptr .align 1 gather_forces_to_atoms_param_4,
	.param .u64 .ptr .align 1 gather_forces_to_atoms_param_5,
	.param .u32 gather_forces_to_atoms_param_6,
	.param .u32 gather_forces_to_atoms_param_7,
	.param .u32 gather_forces_to_atoms_param_8,
	.param .u32 gather_forces_to_atoms_param_9,
	.param .f32 gather_forces_to_atoms_param_10,
	.param .f32 gather_forces_to_atoms_param_11,
	.param .f32 gather_forces_to_atoms_param_12
)
{
	.local .align 16 .b8 	__local_depot2[16];
	.reg .b64 	%SP;
	.reg .b64 	%SPL;
	.reg .pred 	%p<3>;
	.reg .b32 	%r<64>;
	.reg .b32 	%f<205>;
	.reg .b64 	%rd<152>;

	mov.u64 	%SPL, __local_depot2;
	ld.param.u32 	%r10, [gather_forces_to_atoms_param_6];
	ld.param.u32 	%r7, [gather_forces_to_atoms_param_7];
	add.u64 	%rd151, %SPL, 0;
	mov.u32 	%r11, %ctaid.x;
	mov.u32 	%r12, %ntid.x;
	mov.u32 	%r13, %tid.x;
	mad.lo.s32 	%r1, %r11, %r12, %r13;
	setp.ge.s32 	%p1, %r1, %r10;
	@%p1 bra 	$L__BB2_4;
	ld.param.f32 	%f201, [gather_forces_to_atoms_param_12];
	ld.param.f32 	%f200, [gather_forces_to_atoms_param_11];
	ld.param.f32 	%f199, [gather_forces_to_atoms_param_10];
	ld.param.u32 	%r61, [gather_forces_to_atoms_param_9];
	ld.param.u32 	%r60, [gather_forces_to_atoms_param_8];
	ld.param.u64 	%rd147, [gather_forces_to_atoms_param_2];
	ld.param.u64 	%rd146, [gather_forces_to_atoms_param_1];
	ld.param.u64 	%rd145, [gather_forces_to_atoms_param_0];
	cvta.to.global.u64 	%rd2, %rd147;
	cvta.to.global.u64 	%rd3, %rd146;
	cvta.to.global.u64 	%rd29, %rd145;
	mul.wide.s32 	%rd30, %r1, 12;
	add.s64 	%rd31, %rd29, %rd30;
	ld.global.nc.f32 	%f19, [%rd31];
	ld.global.nc.f32 	%f20, [%rd31+4];
	ld.global.nc.f32 	%f21, [%rd31+8];
	div.rn.f32 	%f22, %f19, %f199;
	cvt.rn.f32.s32 	%f23, %r7;
	mul.f32 	%f24, %f22, %f23;
	div.rn.f32 	%f25, %f20, %f200;
	cvt.rn.f32.s32 	%f26, %r60;
	mul.f32 	%f27, %f25, %f26;
	div.rn.f32 	%f28, %f21, %f201;
	cvt.rn.f32.s32 	%f29, %r61;
	mul.f32 	%f30, %f28, %f29;
	cvt.rmi.s32.f32 	%r62, %f24;
	cvt.rmi.s32.f32 	%r15, %f27;
	add.s32 	%r16, %r15, -1;
	cvt.rmi.s32.f32 	%r17, %f30;
	add.s32 	%r18, %r17, -1;
	cvt.rmi.f32.f32 	%f31, %f24;
	sub.f32 	%f32, %f24, %f31;
	cvt.rmi.f32.f32 	%f33, %f27;
	sub.f32 	%f34, %f27, %f33;
	cvt.rmi.f32.f32 	%f35, %f30;
	sub.f32 	%f36, %f30, %f35;
	mul.f32 	%f37, %f32, %f32;
	mul.f32 	%f38, %f32, %f37;
	mov.f32 	%f39, 0f3F800000;
	sub.f32 	%f40, %f39, %f32;
	mul.f32 	%f41, %f40, %f40;
	mul.f32 	%f42, %f40, %f41;
	div.rn.f32 	%f43, %f42, 0f40C00000;
	mul.f32 	%f44, %f38, 0f40400000;
	mul.f32 	%f45, %f37, 0f40C00000;
	sub.f32 	%f46, %f44, %f45;
	add.f32 	%f47, %f46, 0f40800000;
	div.rn.f32 	%f48, %f47, 0f40C00000;
	mul.f32 	%f49, %f37, 0f40400000;
	sub.f32 	%f50, %f49, %f44;
	fma.rn.f32 	%f51, %f32, 0f40400000, %f50;
	add.f32 	%f52, %f51, 0f3F800000;
	div.rn.f32 	%f53, %f52, 0f40C00000;
	div.rn.f32 	%f54, %f38, 0f40C00000;
	st.local.v4.f32 	[%rd151], {%f43, %f48, %f53, %f54};
	mul.f32 	%f55, %f34, %f34;
	mul.f32 	%f56, %f34, %f55;
	sub.f32 	%f57, %f39, %f34;
	mul.f32 	%f58, %f57, %f57;
	mul.f32 	%f59, %f57, %f58;
	div.rn.f32 	%f1, %f59, 0f40C00000;
	mul.f32 	%f60, %f56, 0f40400000;
	mul.f32 	%f61, %f55, 0f40C00000;
	sub.f32 	%f62, %f60, %f61;
	add.f32 	%f63, %f62, 0f40800000;
	div.rn.f32 	%f2, %f63, 0f40C00000;
	mul.f32 	%f64, %f55, 0f40400000;
	sub.f32 	%f65, %f64, %f60;
	fma.rn.f32 	%f66, %f34, 0f40400000, %f65;
	add.f32 	%f67, %f66, 0f3F800000;
	div.rn.f32 	%f3, %f67, 0f40C00000;
	div.rn.f32 	%f4, %f56, 0f40C00000;
	mul.f32 	%f68, %f36, %f36;
	mul.f32 	%f69, %f36, %f68;
	sub.f32 	%f70, %f39, %f36;
	mul.f32 	%f71, %f70, %f70;
	mul.f32 	%f72, %f70, %f71;
	div.rn.f32 	%f5, %f72, 0f40C00000;
	mul.f32 	%f73, %f69, 0f40400000;
	mul.f32 	%f74, %f68, 0f40C00000;
	sub.f32 	%f75, %f73, %f74;
	add.f32 	%f76, %f75, 0f40800000;
	div.rn.f32 	%f6, %f76, 0f40C00000;
	mul.f32 	%f77, %f68, 0f40400000;
	sub.f32 	%f78, %f77, %f73;
	fma.rn.f32 	%f79, %f36, 0f40400000, %f78;
	add.f32 	%f80, %f79, 0f3F800000;
	div.rn.f32 	%f7, %f80, 0f40C00000;
	div.rn.f32 	%f8, %f69, 0f40C00000;
	cvt.s64.s32 	%rd32, %r7;
	rem.s32 	%r19, %r16, %r60;
	shr.s32 	%r20, %r19, 31;
	and.b32  	%r21, %r20, %r60;
	add.s32 	%r22, %r21, %r19;
	cvt.s64.s32 	%rd33, %r22;
	rem.s32 	%r23, %r18, %r61;
	shr.s32 	%r24, %r23, 31;
	and.b32  	%r25, %r24, %r61;
	add.s32 	%r26, %r25, %r23;
	mul.wide.s32 	%rd34, %r26, %r60;
	add.s64 	%rd35, %rd34, %rd33;
	mul.lo.s64 	%rd4, %rd35, %rd32;
	rem.s32 	%r27, %r17, %r61;
	shr.s32 	%r28, %r27, 31;
	and.b32  	%r29, %r28, %r61;
	add.s32 	%r30, %r29, %r27;
	mul.wide.s32 	%rd36, %r30, %r60;
	add.s64 	%rd37, %rd36, %rd33;
	mul.lo.s64 	%rd5, %rd37, %rd32;
	add.s32 	%r31, %r17, 1;
	rem.s32 	%r32, %r31, %r61;
	shr.s32 	%r33, %r32, 31;
	and.b32  	%r34, %r33, %r61;
	add.s32 	%r35, %r34, %r32;
	mul.wide.s32 	%rd38, %r35, %r60;
	add.s64 	%rd39, %rd38, %rd33;
	mul.lo.s64 	%rd6, %rd39, %rd32;
	add.s32 	%r36, %r17, 2;
	rem.s32 	%r37, %r36, %r61;
	shr.s32 	%r38, %r37, 31;
	and.b32  	%r39, %r38, %r61;
	add.s32 	%r40, %r39, %r37;
	mul.wide.s32 	%rd40, %r40, %r60;
	add.s64 	%rd41, %rd40, %rd33;
	mul.lo.s64 	%rd7, %rd41, %rd32;
	rem.s32 	%r41, %r15, %r60;
	shr.s32 	%r42, %r41, 31;
	and.b32  	%r43, %r42, %r60;
	add.s32 	%r44, %r43, %r41;
	cvt.s64.s32 	%rd42, %r44;
	add.s64 	%rd43, %rd34, %rd42;
	mul.lo.s64 	%rd8, %rd43, %rd32;
	add.s64 	%rd44, %rd36, %rd42;
	mul.lo.s64 	%rd9, %rd44, %rd32;
	add.s64 	%rd45, %rd38, %rd42;
	mul.lo.s64 	%rd10, %rd45, %rd32;
	add.s64 	%rd46, %rd40, %rd42;
	mul.lo.s64 	%rd11, %rd46, %rd32;
	add.s32 	%r45, %r15, 1;
	rem.s32 	%r46, %r45, %r60;
	shr.s32 	%r47, %r46, 31;
	and.b32  	%r48, %r47, %r60;
	add.s32 	%r49, %r48, %r46;
	cvt.s64.s32 	%rd47, %r49;
	add.s64 	%rd48, %rd34, %rd47;
	mul.lo.s64 	%rd12, %rd48, %rd32;
	add.s64 	%rd49, %rd36, %rd47;
	mul.lo.s64 	%rd13, %rd49, %rd32;
	add.s64 	%rd50, %rd38, %rd47;
	mul.lo.s64 	%rd14, %rd50, %rd32;
	add.s64 	%rd51, %rd40, %rd47;
	mul.lo.s64 	%rd15, %rd51, %rd32;
	add.s32 	%r50, %r15, 2;
	rem.s32 	%r51, %r50, %r60;
	shr.s32 	%r52, %r51, 31;
	and.b32  	%r53, %r52, %r60;
	add.s32 	%r54, %r53, %r51;
	cvt.s64.s32 	%rd52, %r54;
	add.s64 	%rd53, %rd34, %rd52;
	mul.lo.s64 	%rd16, %rd53, %rd32;
	add.s64 	%rd54, %rd36, %rd52;
	mul.lo.s64 	%rd17, %rd54, %rd32;
	add.s64 	%rd55, %rd38, %rd52;
	mul.lo.s64 	%rd18, %rd55, %rd32;
	add.s64 	%rd56, %rd40, %rd52;
	mul.lo.s64 	%rd19, %rd56, %rd32;
	mov.f32 	%f202, 0f00000000;
	mov.b32 	%r63, -1;
	mov.f32 	%f203, %f202;
	mov.f32 	%f204, %f202;
$L__BB2_2:
	ld.param.u64 	%rd148, [gather_forces_to_atoms_param_3];
	add.s32 	%r55, %r62, -1;
	rem.s32 	%r56, %r55, %r7;
	shr.s32 	%r57, %r56, 31;
	and.b32  	%r58, %r57, %r7;
	add.s32 	%r59, %r58, %r56;
	ld.local.f32 	%f81, [%rd151];
	cvt.s64.s32 	%rd57, %r59;
	mul.f32 	%f82, %f81, %f1;
	mul.f32 	%f83, %f82, %f5;
	add.s64 	%rd58, %rd4, %rd57;
	shl.b64 	%rd59, %rd58, 2;
	add.s64 	%rd60, %rd3, %rd59;
	ld.global.nc.f32 	%f84, [%rd60];
	fma.rn.f32 	%f85, %f83, %f84, %f204;
	add.s64 	%rd61, %rd2, %rd59;
	ld.global.nc.f32 	%f86, [%rd61];
	fma.rn.f32 	%f87, %f83, %f86, %f203;
	cvta.to.global.u64 	%rd62, %rd148;
	add.s64 	%rd63, %rd62, %rd59;
	ld.global.nc.f32 	%f88, [%rd63];
	fma.rn.f32 	%f89, %f83, %f88, %f202;
	mul.f32 	%f90, %f82, %f6;
	add.s64 	%rd64, %rd5, %rd57;
	shl.b64 	%rd65, %rd64, 2;
	add.s64 	%rd66, %rd3, %rd65;
	ld.global.nc.f32 	%f91, [%rd66];
	fma.rn.f32 	%f92, %f90, %f91, %f85;
	add.s64 	%rd67, %rd2, %rd65;
	ld.global.nc.f32 	%f93, [%rd67];
	fma.rn.f32 	%f94, %f90, %f93, %f87;
	add.s64 	%rd68, %rd62, %rd65;
	ld.global.nc.f32 	%f95, [%rd68];
	fma.rn.f32 	%f96, %f90, %f95, %f89;
	mul.f32 	%f97, %f82, %f7;
	add.s64 	%rd69, %rd6, %rd57;
	shl.b64 	%rd70, %rd69, 2;
	add.s64 	%rd71, %rd3, %rd70;
	ld.global.nc.f32 	%f98, [%rd71];
	fma.rn.f32 	%f99, %f97, %f98, %f92;
	add.s64 	%rd72, %rd2, %rd70;
	ld.global.nc.f32 	%f100, [%rd72];
	fma.rn.f32 	%f101, %f97, %f100, %f94;
	add.s64 	%rd73, %rd62, %rd70;
	ld.global.nc.f32 	%f102, [%rd73];
	fma.rn.f32 	%f103, %f97, %f102, %f96;
	mul.f32 	%f104, %f82, %f8;
	add.s64 	%rd74, %rd7, %rd57;
	shl.b64 	%rd75, %rd74, 2;
	add.s64 	%rd76, %rd3, %rd75;
	ld.global.nc.f32 	%f105, [%rd76];
	fma.rn.f32 	%f106, %f104, %f105, %f99;
	add.s64 	%rd77, %rd2, %rd75;
	ld.global.nc.f32 	%f107, [%rd77];
	fma.rn.f32 	%f108, %f104, %f107, %f101;
	add.s64 	%rd78, %rd62, %rd75;
	ld.global.nc.f32 	%f109, [%rd78];
	fma.rn.f32 	%f110, %f104, %f109, %f103;
	mul.f32 	%f111, %f81, %f2;
	mul.f32 	%f112, %f111, %f5;
	add.s64 	%rd79, %rd8, %rd57;
	shl.b64 	%rd80, %rd79, 2;
	add.s64 	%rd81, %rd3, %rd80;
	ld.global.nc.f32 	%f113, [%rd81];
	fma.rn.f32 	%f114, %f112, %f113, %f106;
	add.s64 	%rd82, %rd2, %rd80;
	ld.global.nc.f32 	%f115, [%rd82];
	fma.rn.f32 	%f116, %f112, %f115, %f108;
	add.s64 	%rd83, %rd62, %rd80;
	ld.global.nc.f32 	%f117, [%rd83];
	fma.rn.f32 	%f118, %f112, %f117, %f110;
	mul.f32 	%f119, %f111, %f6;
	add.s64 	%rd84, %rd9, %rd57;
	shl.b64 	%rd85, %rd84, 2;
	add.s64 	%rd86, %rd3, %rd85;
	ld.global.nc.f32 	%f120, [%rd86];
	fma.rn.f32 	%f121, %f119, %f120, %f114;
	add.s64 	%rd87, %rd2, %rd85;
	ld.global.nc.f32 	%f122, [%rd87];
	fma.rn.f32 	%f123, %f119, %f122, %f116;
	add.s64 	%rd88, %rd62, %rd85;
	ld.global.nc.f32 	%f124, [%rd88];
	fma.rn.f32 	%f125, %f119, %f124, %f118;
	mul.f32 	%f126, %f111, %f7;
	add.s64 	%rd89, %rd10, %rd57;
	shl.b64 	%rd90, %rd89, 2;
	add.s64 	%rd91, %rd3, %rd90;
	ld.global.nc.f32 	%f127, [%rd91];
	fma.rn.f32 	%f128, %f126, %f127, %f121;
	add.s64 	%rd92, %rd2, %rd90;
	ld.global.nc.f32 	%f129, [%rd92];
	fma.rn.f32 	%f130, %f126, %f129, %f123;
	add.s64 	%rd93, %rd62, %rd90;
	ld.global.nc.f32 	%f131, [%rd93];
	fma.rn.f32 	%f132, %f126, %f131, %f125;
	mul.f32 	%f133, %f111, %f8;
	add.s64 	%rd94, %rd11, %rd57;
	shl.b64 	%rd95, %rd94, 2;
	add.s64 	%rd96, %rd3, %rd95;
	ld.global.nc.f32 	%f134, [%rd96];
	fma.rn.f32 	%f135, %f133, %f134, %f128;
	add.s64 	%rd97, %rd2, %rd95;
	ld.global.nc.f32 	%f136, [%rd97];
	fma.rn.f32 	%f137, %f133, %f136, %f130;
	add.s64 	%rd98, %rd62, %rd95;
	ld.global.nc.f32 	%f138, [%rd98];
	fma.rn.f32 	%f139, %f133, %f138, %f132;
	mul.f32 	%f140, %f81, %f3;
	mul.f32 	%f141, %f140, %f5;
	add.s64 	%rd99, %rd12, %rd57;
	shl.b64 	%rd100, %rd99, 2;
	add.s64 	%rd101, %rd3, %rd100;
	ld.global.nc.f32 	%f142, [%rd101];
	fma.rn.f32 	%f143, %f141, %f142, %f135;
	add.s64 	%rd102, %rd2, %rd100;
	ld.global.nc.f32 	%f144, [%rd102];
	fma.rn.f32 	%f145, %f141, %f144, %f137;
	add.s64 	%rd103, %rd62, %rd100;
	ld.global.nc.f32 	%f146, [%rd103];
	fma.rn.f32 	%f147, %f141, %f146, %f139;
	mul.f32 	%f148, %f140, %f6;
	add.s64 	%rd104, %rd13, %rd57;
	shl.b64 	%rd105, %rd104, 2;
	add.s64 	%rd106, %rd3, %rd105;
	ld.global.nc.f32 	%f149, [%rd106];
	fma.rn.f32 	%f150, %f148, %f149, %f143;
	add.s64 	%rd107, %rd2, %rd105;
	ld.global.nc.f32 	%f151, [%rd107];
	fma.rn.f32 	%f152, %f148, %f151, %f145;
	add.s64 	%rd108, %rd62, %rd105;
	ld.global.nc.f32 	%f153, [%rd108];
	fma.rn.f32 	%f154, %f148, %f153, %f147;
	mul.f32 	%f155, %f140, %f7;
	add.s64 	%rd109, %rd14, %rd57;
	shl.b64 	%rd110, %rd109, 2;
	add.s64 	%rd111, %rd3, %rd110;
	ld.global.nc.f32 	%f156, [%rd111];
	fma.rn.f32 	%f157, %f155, %f156, %f150;
	add.s64 	%rd112, %rd2, %rd110;
	ld.global.nc.f32 	%f158, [%rd112];
	fma.rn.f32 	%f159, %f155, %f158, %f152;
	add.s64 	%rd113, %rd62, %rd110;
	ld.global.nc.f32 	%f160, [%rd113];
	fma.rn.f32 	%f161, %f155, %f160, %f154;
	mul.f32 	%f162, %f140, %f8;
	add.s64 	%rd114, %rd15, %rd57;
	shl.b64 	%rd115, %rd114, 2;
	add.s64 	%rd116, %rd3, %rd115;
	ld.global.nc.f32 	%f163, [%rd116];
	fma.rn.f32 	%f164, %f162, %f163, %f157;
	add.s64 	%rd117, %rd2, %rd115;
	ld.global.nc.f32 	%f165, [%rd117];
	fma.rn.f32 	%f166, %f162, %f165, %f159;
	add.s64 	%rd118, %rd62, %rd115;
	ld.global.nc.f32 	%f167, [%rd118];
	fma.rn.f32 	%f168, %f162, %f167, %f161;
	mul.f32 	%f169, %f81, %f4;
	mul.f32 	%f170, %f169, %f5;
	add.s64 	%rd119, %rd16, %rd57;
	shl.b64 	%rd120, %rd119, 2;
	add.s64 	%rd121, %rd3, %rd120;
	ld.global.nc.f32 	%f171, [%rd121];
	fma.rn.f32 	%f172, %f170, %f171, %f164;
	add.s64 	%rd122, %rd2, %rd120;
	ld.global.nc.f32 	%f173, [%rd122];
	fma.rn.f32 	%f174, %f170, %f173, %f166;
	add.s64 	%rd123, %rd62, %rd120;
	ld.global.nc.f32 	%f175, [%rd123];
	fma.rn.f32 	%f176, %f170, %f175, %f168;
	mul.f32 	%f177, %f169, %f6;
	add.s64 	%rd124, %rd17, %rd57;
	shl.b64 	%rd125, %rd124, 2;
	add.s64 	%rd126, %rd3, %rd125;
	ld.global.nc.f32 	%f178, [%rd126];
	fma.rn.f32 	%f179, %f177, %f178, %f172;
	add.s64 	%rd127, %rd2, %rd125;
	ld.global.nc.f32 	%f180, [%rd127];
	fma.rn.f32 	%f181, %f177, %f180, %f174;
	add.s64 	%rd128, %rd62, %rd125;
	ld.global.nc.f32 	%f182, [%rd128];
	fma.rn.f32 	%f183, %f177, %f182, %f176;
	mul.f32 	%f184, %f169, %f7;
	add.s64 	%rd129, %rd18, %rd57;
	shl.b64 	%rd130, %rd129, 2;
	add.s64 	%rd131, %rd3, %rd130;
	ld.global.nc.f32 	%f185, [%rd131];
	fma.rn.f32 	%f186, %f184, %f185, %f179;
	add.s64 	%rd132, %rd2, %rd130;
	ld.global.nc.f32 	%f187, [%rd132];
	fma.rn.f32 	%f188, %f184, %f187, %f181;
	add.s64 	%rd133, %rd62, %rd130;
	ld.global.nc.f32 	%f189, [%rd133];
	fma.rn.f32 	%f190, %f184, %f189, %f183;
	mul.f32 	%f191, %f169, %f8;
	add.s64 	%rd134, %rd19, %rd57;
	shl.b64 	%rd135, %rd134, 2;
	add.s64 	%rd136, %rd3, %rd135;
	ld.global.nc.f32 	%f192, [%rd136];
	fma.rn.f32 	%f204, %f191, %f192, %f186;
	add.s64 	%rd137, %rd2, %rd135;
	ld.global.nc.f32 	%f193, [%rd137];
	fma.rn.f32 	%f203, %f191, %f193, %f188;
	add.s64 	%rd138, %rd62, %rd135;
	ld.global.nc.f32 	%f194, [%rd138];
	fma.rn.f32 	%f202, %f191, %f194, %f190;
	add.s32 	%r63, %r63, 1;
	add.s64 	%rd151, %rd151, 4;
	add.s32 	%r62, %r62, 1;
	setp.ne.s32 	%p2, %r63, 3;
	@%p2 bra 	$L__BB2_2;
	ld.param.u64 	%rd150, [gather_forces_to_atoms_param_5];
	ld.param.u64 	%rd149, [gather_forces_to_atoms_param_4];
	cvta.to.global.u64 	%rd139, %rd149;
	mul.wide.s32 	%rd140, %r1, 4;
	add.s64 	%rd141, %rd139, %rd140;
	ld.global.nc.f32 	%f195, [%rd141];
	mul.f32 	%f196, %f204, %f195;
	mul.f32 	%f197, %f203, %f195;
	mul.f32 	%f198, %f202, %f195;
	cvta.to.global.u64 	%rd142, %rd150;
	mul.wide.s32 	%rd143, %r1, 12;
	add.s64 	%rd144, %rd142, %rd143;
	st.global.f32 	[%rd144], %f196;
	st.global.f32 	[%rd144+4], %f197;
	st.global.f32 	[%rd144+8], %f198;
$L__BB2_4:
	ret;

}
	// .globl	apply_ghat_and_grad
.visible .entry apply_ghat_and_grad(
	.param .u64 .ptr .align 1 apply_ghat_and_grad_param_0,
	.param .u64 .ptr .align 1 apply_ghat_and_grad_param_1,
	.param .u64 .ptr .align 1 apply_ghat_and_grad_param_2,
	.param .u64 .ptr .align 1 apply_ghat_and_grad_param_3,
	.param .u64 .ptr .align 1 apply_ghat_and_grad_param_4,
	.param .u64 .ptr .align 1 apply_ghat_and_grad_param_5,
	.param .u64 .ptr .align 1 apply_ghat_and_grad_param_6,
	.param .u64 .ptr .align 1 apply_ghat_and_grad_param_7,
	.param .u64 .ptr .align 1 apply_ghat_and_grad_param_8,
	.param .u64 .ptr .align 1 apply_ghat_and_grad_param_9,
	.param .u32 apply_ghat_and_grad_param_10,
	.param .u32 apply_ghat_and_grad_param_11,
	.param .u32 apply_ghat_and_grad_param_12,
	.param .f32 apply_ghat_and_grad_param_13,
	.param .f32 apply_ghat_and_grad_param_14
)
{
	.reg .pred 	%p<28>;
	.reg .b32 	%r<28>;
	.reg .b32 	%f<39>;
	.reg .b64 	%rd<50>;

	ld.param.u64 	%rd14, [apply_ghat_and_grad_param_1];
	ld.param.u64 	%rd15, [apply_ghat_and_grad_param_2];
	ld.param.u64 	%rd16, [apply_ghat_and_grad_param_3];
	ld.param.u64 	%rd8, [apply_ghat_and_grad_param_4];
	ld.param.u64 	%rd9, [apply_ghat_and_grad_param_5];
	ld.param.u64 	%rd10, [apply_ghat_and_grad_param_6];
	ld.param.u32 	%r6, [apply_ghat_and_grad_param_10];
	ld.param.u32 	%r7, [apply_ghat_and_grad_param_11];
	ld.param.u32 	%r8, [apply_ghat_and_grad_param_12];
	ld.param.f32 	%f6, [apply_ghat_and_grad_param_13];
	ld.param.f32 	%f7, [apply_ghat_and_grad_param_14];
	cvta.to.global.u64 	%rd1, %rd16;
	cvta.to.global.u64 	%rd2, %rd15;
	cvta.to.global.u64 	%rd3, %rd14;
	mov.u32 	%r9, %ctaid.x;
	mov.u32 	%r10, %ntid.x;
	mov.u32 	%r11, %tid.x;
	mad.lo.s32 	%r1, %r9, %r10, %r11;
	mul.lo.s32 	%r2, %r7, %r6;
	shr.u32 	%r12, %r8, 31;
	add.s32 	%r13, %r8, %r12;
	shr.s32 	%r14, %r13, 1;
	mad.lo.s32 	%r15, %r2, %r14, %r2;
	setp.ge.s32 	%p7, %r1, %r15;
	@%p7 bra 	$L__BB3_20;
	cvta.to.global.u64 	%rd17, %rd8;
	cvta.to.global.u64 	%rd18, %rd9;
	cvta.to.global.u64 	%rd19, %rd10;
	div.s32 	%r3, %r1, %r2;
	mul.lo.s32 	%r16, %r3, %r2;
	sub.s32 	%r17, %r1, %r16;
	div.s32 	%r4, %r17, %r6;
	mul.lo.s32 	%r18, %r4, %r6;
	sub.s32 	%r5, %r17, %r18;
	mul.wide.s32 	%rd20, %r5, 4;
	add.s64 	%rd21, %rd17, %rd20;
	ld.global.nc.f32 	%f1, [%rd21];
	mul.wide.s32 	%rd22, %r4, 4;
	add.s64 	%rd23, %rd18, %rd22;
	ld.global.nc.f32 	%f2, [%rd23];
	mul.wide.s32 	%rd24, %r3, 4;
	add.s64 	%rd25, %rd19, %rd24;
	ld.global.nc.f32 	%f3, [%rd25];
	mul.f32 	%f8, %f3, %f3;
	fma.rn.f32 	%f9, %f2, %f2, %f8;
	fma.rn.f32 	%f4, %f1, %f1, %f9;
	setp.neu.f32 	%p8, %f4, 0f00000000;
	@%p8 bra 	$L__BB3_3;
	mul.wide.s32 	%rd42, %r1, 8;
	add.s64 	%rd43, %rd3, %rd42;
	mov.f32 	%f38, 0f00000000;
	st.global.v2.f32 	[%rd43], {%f38, %f38};
	add.s64 	%rd44, %rd2, %rd42;
	st.global.v2.f32 	[%rd44], {%f38, %f38};
	add.s64 	%rd45, %rd1, %rd42;
	st.global.v2.f32 	[%rd45], {%f38, %f38};
	bra.uni 	$L__BB3_20;
$L__BB3_3:
	ld.param.u64 	%rd49, [apply_ghat_and_grad_param_9];
	ld.param.u64 	%rd48, [apply_ghat_and_grad_param_8];
	ld.param.u64 	%rd47, [apply_ghat_and_grad_param_7];
	cvta.to.global.u64 	%rd26, %rd47;
	add.s64 	%rd28, %rd26, %rd20;
	ld.global.nc.f32 	%f10, [%rd28];
	cvta.to.global.u64 	%rd29, %rd48;
	mul.wide.s32 	%rd30, %r4, 4;
	add.s64 	%rd31, %rd29, %rd30;
	ld.global.nc.f32 	%f11, [%rd31];
	mul.f32 	%f12, %f10, %f11;
	cvta.to.global.u64 	%rd32, %rd49;
	mul.wide.s32 	%rd33, %r3, 4;
	add.s64 	%rd34, %rd32, %rd33;
	ld.global.nc.f32 	%f13, [%rd34];
	mul.f32 	%f5, %f12, %f13;
	setp.gtu.f32 	%p9, %f5, 0f2EDBE6FF;
	@%p9 bra 	$L__BB3_5;
	mul.wide.s32 	%rd35, %r1, 8;
	add.s64 	%rd36, %rd3, %rd35;
	mov.f32 	%f14, 0f00000000;
	st.global.v2.f32 	[%rd36], {%f14, %f14};
	add.s64 	%rd37, %rd2, %rd35;
	st.global.v2.f32 	[%rd37], {%f14, %f14};
	add.s64 	%rd38, %rd1, %rd35;
	st.global.v2.f32 	[%rd38], {%f14, %f14};
	bra.uni 	$L__BB3_20;
$L__BB3_5:
	ld.param.u64 	%rd46, [apply_ghat_and_grad_param_0];
	mov.f32 	%f15, 0f41490FDB;
	div.rn.f32 	%f16, %f15, %f6;
	mul.f32 	%f17, %f7, 0f40800000;
	mul.f32 	%f18, %f7, %f17;
	div.rn.f32 	%f19, %f4, %f18;
	mul.f32 	%f20, %f19, 0fBFB8AA3B;
	ex2.approx.f32 	%f21, %f20;
	mul.f32 	%f22, %f16, %f21;
	mul.f32 	%f23, %f4, %f5;
	div.rn.f32 	%f24, %f22, %f23;
	cvta.to.global.u64 	%rd39, %rd46;
	mul.wide.s32 	%rd40, %r1, 8;
	add.s64 	%rd41, %rd39, %rd40;
	ld.global.nc.v2.f32 	{%f25, %f26}, [%rd41];
	mul.f32 	%f27, %f25, %f24;
	mul.f32 	%f28, %f26, %f24;
	mul.f32 	%f29, %f1, %f28;
	add.s64 	%rd4, %rd3, %rd40;
	neg.f32 	%f30, %f1;
	mul.f32 	%f31, %f27, %f30;
	st.global.v2.f32 	[%rd4], {%f29, %f31};
	mul.f32 	%f32, %f2, %f28;
	add.s64 	%rd5, %rd2, %rd40;
	neg.f32 	%f33, %f2;
	mul.f32 	%f34, %f27, %f33;
	st.global.v2.f32 	[%rd5], {%f32, %f34};
	mul.f32 	%f35, %f3, %f28;
	add.s64 	%rd6, %rd1, %rd40;
	neg.f32 	%f36, %f3;
	mul.f32 	%f37, %f27, %f36;
	st.global.v2.f32 	[%rd6], {%f35, %f37};
	setp.eq.s32 	%p11, %r5, 0;
	mov.pred 	%p25, -1;
	@%p11 bra 	$L__BB3_8;
	and.b32  	%r19, %r6, 1;
	setp.eq.b32 	%p13, %r19, 1;
	mov.pred 	%p25, 0;
	@%p13 bra 	$L__BB3_8;
	shr.s32 	%r20, %r6, 1;
	setp.eq.s32 	%p25, %r5, %r20;
$L__BB3_8:
	setp.eq.s32 	%p15, %r4, 0;
	mov.pred 	%p26, -1;
	@%p15 bra 	$L__BB3_11;
	and.b32  	%r21, %r7, 1;
	setp.eq.b32 	%p17, %r21, 1;
	mov.pred 	%p26, 0;
	@%p17 bra 	$L__BB3_11;
	shr.s32 	%r22, %r7, 1;
	setp.eq.s32 	%p26, %r4, %r22;
$L__BB3_11:
	setp.eq.s32 	%p19, %r3, 0;
	mov.pred 	%p27, -1;
	@%p19 bra 	$L__BB3_14;
	and.b32  	%r23, %r8, 1;
	setp.eq.b32 	%p21, %r23, 1;
	mov.pred 	%p27, 0;
	@%p21 bra 	$L__BB3_14;
	shr.s32 	%r24, %r8, 1;
	setp.eq.s32 	%p27, %r3, %r24;
$L__BB3_14:
	not.pred 	%p22, %p25;
	@%p22 bra 	$L__BB3_16;
	mov.b32 	%r25, 0;
	st.global.u32 	[%rd4+4], %r25;
$L__BB3_16:
	not.pred 	%p23, %p26;
	@%p23 bra 	$L__BB3_18;
	mov.b32 	%r26, 0;
	st.global.u32 	[%rd5+4], %r26;
$L__BB3_18:
	not.pred 	%p24, %p27;
	@%p24 bra 	$L__BB3_20;
	mov.b32 	%r27, 0;
	st.global.u32 	[%rd6+4], %r27;
$L__BB3_20:
	ret;

}
	// .globl	_Z20energy_half_spectrumPK6float2PKfS3_S3_S3_S3_S3_iiiffPd
.visible .entry _Z20energy_half_spectrumPK6float2PKfS3_S3_S3_S3_S3_iiiffPd(
	.param .u64 .ptr .align 1 _Z20energy_half_spectrumPK6float2PKfS3_S3_S3_S3_S3_iiiffPd_param_0,
	.param .u64 .ptr .align 1 _Z20energy_half_spectrumPK6float2PKfS3_S3_S3_S3_S3_iiiffPd_param_1,
	.param .u64 .ptr .align 1 _Z20energy_half_spectrumPK6float2PKfS3_S3_S3_S3_S3_iiiffPd_param_2,
	.param .u64 .ptr .align 1 _Z20energy_half_spectrumPK6float2PKfS3_S3_S3_S3_S3_iiiffPd_param_3,
	.param .u64 .ptr .align 1 _Z20energy_half_spectrumPK6float2PKfS3_S3_S3_S3_S3_iiiffPd_param_4,
	.param .u64 .ptr .align 1 _Z20energy_half_spectrumPK6float2PKfS3_S3_S3_S3_S3_iiiffPd_param_5,
	.param .u64 .ptr .align 1 _Z20energy_half_spectrumPK6float2PKfS3_S3_S3_S3_S3_iiiffPd_param_6,
	.param .u32 _Z20energy_half_spectrumPK6float2PKfS3_S3_S3_S3_S3_iiiffPd_param_7,
	.param .u32 _Z20energy_half_spectrumPK6float2PKfS3_S3_S3_S3_S3_iiiffPd_param_8,
	.param .u32 _Z20energy_half_spectrumPK6float2PKfS3_S3_S3_S3_S3_iiiffPd_param_9,
	.param .f32 _Z20energy_half_spectrumPK6float2PKfS3_S3_S3_S3_S3_iiiffPd_param_10,
	.param .f32 _Z20energy_half_spectrumPK6float2PKfS3_S3_S3_S3_S3_iiiffPd_param_11,
	.param .u64 .ptr .align 1 _Z20energy_half_spectrumPK6float2PKfS3_S3_S3_S3_S3_iiiffPd_param_12
)
{
	.reg .pred 	%p<17>;
	.reg .b32 	%r<45>;
	.reg .b32 	%f<45>;
	.reg .b64 	%rd<48>;
	.reg .b64 	%fd<41>;

	ld.param.u64 	%rd9, [_Z20energy_half_spectrumPK6float2PKfS3_S3_S3_S3_S3_iiiffPd_param_0];
	ld.param.u64 	%rd10, [_Z20energy_half_spectrumPK6float2PKfS3_S3_S3_S3_S3_iiiffPd_param_1];
	ld.param.u64 	%rd11, [_Z20energy_half_spectrumPK6float2PKfS3_S3_S3_S3_S3_iiiffPd_param_2];
	ld.param.u64 	%rd12, [_Z20energy_half_spectrumPK6float2PKfS3_S3_S3_S3_S3_iiiffPd_param_3];
	ld.param.u64 	%rd13, [_Z20energy_half_spectrumPK6float2PKfS3_S3_S3_S3_S3_iiiffPd_param_4];
	ld.param.u64 	%rd14, [_Z20energy_half_spectrumPK6float2PKfS3_S3_S3_S3_S3_iiiffPd_param_5];
	ld.param.u64 	%rd15, [_Z20energy_half_spectrumPK6float2PKfS3_S3_S3_S3_S3_iiiffPd_param_6];
	ld.param.u32 	%r22, [_Z20energy_half_spectrumPK6float2PKfS3_S3_S3_S3_S3_iiiffPd_param_7];
	ld.param.u32 	%r24, [_Z20energy_half_spectrumPK6float2PKfS3_S3_S3_S3_S3_iiiffPd_param_8];
	ld.param.u32 	%r23, [_Z20energy_half_spectrumPK6float2PKfS3_S3_S3_S3_S3_iiiffPd_param_9];
	ld.param.f32 	%f7, [_Z20energy_half_spectrumPK6float2PKfS3_S3_S3_S3_S3_iiiffPd_param_10];
	ld.param.f32 	%f8, [_Z20energy_half_spectrumPK6float2PKfS3_S3_S3_S3_S3_iiiffPd_param_11];
	cvta.to.global.u64 	%rd1, %rd9;
	cvta.to.global.u64 	%rd2, %rd15;
	cvta.to.global.u64 	%rd3, %rd14;
	cvta.to.global.u64 	%rd4, %rd13;
	cvta.to.global.u64 	%rd5, %rd12;
	cvta.to.global.u64 	%rd6, %rd11;
	cvta.to.global.u64 	%rd7, %rd10;
	mov.u32 	%r1, %tid.x;
	mul.lo.s32 	%r2, %r24, %r22;
	shr.u32 	%r25, %r23, 31;
	add.s32 	%r26, %r23, %r25;
	shr.s32 	%r27, %r26, 1;
	mad.lo.s32 	%r3, %r2, %r27, %r2;
	mul.lo.s32 	%r28, %r2, %r23;
	cvt.rn.f64.s32 	%fd10, %r28;
	mul.f64 	%fd11, %fd10, %fd10;
	rcp.rn.f64 	%fd1, %fd11;
	mov.u32 	%r4, %ctaid.x;
	mov.u32 	%r44, %ntid.x;
	mad.lo.s32 	%r42, %r4, %r44, %r1;
	setp.ge.s32 	%p1, %r42, %r3;
	mov.f64 	%fd36, 0d0000000000000000;
	@%p1 bra 	$L__BB4_12;
	mov.f32 	%f9, 0f41490FDB;
	div.rn.f32 	%f1, %f9, %f7;
	mul.f32 	%f10, %f8, 0f40800000;
	mul.f32 	%f2, %f8, %f10;
	and.b32  	%r29, %r23, 1;
	setp.eq.b32 	%p2, %r29, 1;
	not.pred 	%p3, %p2;
	mov.u32 	%r30, %nctaid.x;
	mul.lo.s32 	%r7, %r30, %r44;
	@%p3 bra 	$L__BB4_7;
	mov.f64 	%fd36, 0d0000000000000000;
$L__BB4_3:
	div.s32 	%r15, %r42, %r2;
	mul.lo.s32 	%r31, %r15, %r2;
	sub.s32 	%r32, %r42, %r31;
	div.s32 	%r16, %r32, %r22;
	mul.lo.s32 	%r33, %r16, %r22;
	sub.s32 	%r17, %r32, %r33;
	mul.wide.s32 	%rd16, %r17, 4;
	add.s64 	%rd17, %rd7, %rd16;
	ld.global.nc.f32 	%f11, [%rd17];
	mul.wide.s32 	%rd18, %r16, 4;
	add.s64 	%rd19, %rd6, %rd18;
	ld.global.nc.f32 	%f12, [%rd19];
	mul.wide.s32 	%rd20, %r15, 4;
	add.s64 	%rd21, %rd5, %rd20;
	ld.global.nc.f32 	%f13, [%rd21];
	mul.f32 	%f14, %f13, %f13;
	fma.rn.f32 	%f15, %f12, %f12, %f14;
	fma.rn.f32 	%f5, %f11, %f11, %f15;
	setp.eq.f32 	%p4, %f5, 0f00000000;
	@%p4 bra 	$L__BB4_6;
	mul.wide.s32 	%rd22, %r17, 4;
	add.s64 	%rd23, %rd4, %rd22;
	ld.global.nc.f32 	%f16, [%rd23];
	mul.wide.s32 	%rd24, %r16, 4;
	add.s64 	%rd25, %rd3, %rd24;
	ld.global.nc.f32 	%f17, [%rd25];
	mul.f32 	%f18, %f16, %f17;
	mul.wide.s32 	%rd26, %r15, 4;
	add.s64 	%rd27, %rd2, %rd26;
	ld.global.nc.f32 	%f19, [%rd27];
	mul.f32 	%f6, %f18, %f19;
	setp.le.f32 	%p5, %f6, 0f2EDBE6FF;
	@%p5 bra 	$L__BB4_6;
	div.rn.f32 	%f20, %f5, %f2;
	mul.f32 	%f21, %f20, 0fBFB8AA3B;
	ex2.approx.f32 	%f22, %f21;
	mul.f32 	%f23, %f1, %f22;
	mul.f32 	%f24, %f5, %f6;
	div.rn.f32 	%f25, %f23, %f24;
	mul.wide.s32 	%rd28, %r42, 8;
	add.s64 	%rd29, %rd1, %rd28;
	ld.global.nc.v2.f32 	{%f26, %f27}, [%rd29];
	cvt.f64.f32 	%fd13, %f26;
	cvt.f64.f32 	%fd14, %f27;
	mul.f64 	%fd15, %fd14, %fd14;
	fma.rn.f64 	%fd16, %fd13, %fd13, %fd15;
	setp.eq.s32 	%p6, %r15, 0;
	selp.f64 	%fd17, 0d3FE0000000000000, 0d3FF0000000000000, %p6;
	cvt.f64.f32 	%fd18, %f25;
	mul.f64 	%fd19, %fd17, %fd18;
	mul.f64 	%fd20, %fd1, %fd16;
	fma.rn.f64 	%fd36, %fd20, %fd19, %fd36;
$L__BB4_6:
	add.s32 	%r42, %r42, %r7;
	setp.lt.s32 	%p7, %r42, %r3;
	@%p7 bra 	$L__BB4_3;
	bra.uni 	$L__BB4_12;
$L__BB4_7:
	shr.s32 	%r8, %r23, 1;
	mov.f64 	%fd36, 0d0000000000000000;
$L__BB4_8:
	div.s32 	%r10, %r42, %r2;
	mul.lo.s32 	%r34, %r10, %r2;
	sub.s32 	%r35, %r42, %r34;
	div.s32 	%r11, %r35, %r22;
	mul.lo.s32 	%r36, %r11, %r22;
	sub.s32 	%r12, %r35, %r36;
	mul.wide.s32 	%rd30, %r12, 4;
	add.s64 	%rd31, %rd7, %rd30;
	ld.global.nc.f32 	%f28, [%rd31];
	mul.wide.s32 	%rd32, %r11, 4;
	add.s64 	%rd33, %rd6, %rd32;
	ld.global.nc.f32 	%f29, [%rd33];
	mul.wide.s32 	%rd34, %r10, 4;
	add.s64 	%rd35, %rd5, %rd34;
	ld.global.nc.f32 	%f30, [%rd35];
	mul.f32 	%f31, %f30, %f30;
	fma.rn.f32 	%f32, %f29, %f29, %f31;
	fma.rn.f32 	%f3, %f28, %f28, %f32;
	setp.eq.f32 	%p8, %f3, 0f00000000;
	@%p8 bra 	$L__BB4_11;
	mul.wide.s32 	%rd36, %r12, 4;
	add.s64 	%rd37, %rd4, %rd36;
	ld.global.nc.f32 	%f33, [%rd37];
	mul.wide.s32 	%rd38, %r11, 4;
	add.s64 	%rd39, %rd3, %rd38;
	ld.global.nc.f32 	%f34, [%rd39];
	mul.f32 	%f35, %f33, %f34;
	mul.wide.s32 	%rd40, %r10, 4;
	add.s64 	%rd41, %rd2, %rd40;
	ld.global.nc.f32 	%f36, [%rd41];
	mul.f32 	%f4, %f35, %f36;
	setp.le.f32 	%p9, %f4, 0f2EDBE6FF;
	@%p9 bra 	$L__BB4_11;
	div.rn.f32 	%f37, %f3, %f2;
	mul.f32 	%f38, %f37, 0fBFB8AA3B;
	ex2.approx.f32 	%f39, %f38;
	mul.f32 	%f40, %f1, %f39;
	mul.f32 	%f41, %f3, %f4;
	div.rn.f32 	%f42, %f40, %f41;
	mul.wide.s32 	%rd42, %r42, 8;
	add.s64 	%rd43, %rd1, %rd42;
	ld.global.nc.v2.f32 	{%f43, %f44}, [%rd43];
	cvt.f64.f32 	%fd22, %f43;
	cvt.f64.f32 	%fd23, %f44;
	mul.f64 	%fd24, %fd23, %fd23;
	fma.rn.f64 	%fd25, %fd22, %fd22, %fd24;
	setp.eq.s32 	%p10, %r10, 0;
	setp.eq.s32 	%p11, %r10, %r8;
	selp.b32 	%r37, 1, 2, %p11;
	cvt.rn.f64.u32 	%fd26, %r37;
	mul.f64 	%fd27, %fd26, 0d3FE0000000000000;
	selp.f64 	%fd28, 0d3FE0000000000000, %fd27, %p10;
	cvt.f64.f32 	%fd29, %f42;
	mul.f64 	%fd30, %fd28, %fd29;
	mul.f64 	%fd31, %fd1, %fd25;
	fma.rn.f64 	%fd36, %fd31, %fd30, %fd36;
$L__BB4_11:
	add.s32 	%r42, %r42, %r7;
	setp.lt.s32 	%p12, %r42, %r3;
	@%p12 bra 	$L__BB4_8;
$L__BB4_12:
	shl.b32 	%r38, %r1, 3;
	mov.u32 	%r39, ssum;
	add.s32 	%r19, %r39, %r38;
	st.shared.f64 	[%r19], %fd36;
	bar.sync 	0;
	setp.lt.u32 	%p13, %r44, 2;
	@%p13 bra 	$L__BB4_16;
$L__BB4_13:
	shr.u32 	%r21, %r44, 1;
	setp.ge.u32 	%p14, %r1, %r21;
	@%p14 bra 	$L__BB4_15;
	shl.b32 	%r40, %r21, 3;
	add.s32 	%r41, %r19, %r40;
	ld.shared.f64 	%fd32, [%r41];
	ld.shared.f64 	%fd33, [%r19];
	add.f64 	%fd34, %fd32, %fd33;
	st.shared.f64 	[%r19], %fd34;
$L__BB4_15:
	bar.sync 	0;
	setp.gt.u32 	%p15, %r44, 3;
	mov.u32 	%r44, %r21;
	@%p15 bra 	$L__BB4_13;
$L__BB4_16:
	setp.ne.s32 	%p16, %r1, 0;
	@%p16 bra 	$L__BB4_18;
	ld.param.u64 	%rd47, [_Z20energy_half_spectrumPK6float2PKfS3_S3_S3_S3_S3_iiiffPd_param_12];
	ld.shared.f64 	%fd35, [ssum];
	cvta.to.global.u64 	%rd44, %rd47;
	mul.wide.u32 	%rd45, %r4, 8;
	add.s64 	%rd46, %rd44, %rd45;
	st.global.f64 	[%rd46], %fd35;
$L__BB4_18:
	ret;

}


// ===== COMPILED SASS (sm_100) =====

	.target	sm_100

	.elftype	@"ET_EXEC"


//--------------------- .note.nv.tkinfo           --------------------------
	.section	.note.nv.tkinfo,"",@"SHT_NOTE"
	.sectionflags	@"SHF_NOTE_NV_TKINFO"
	.tkinfo
        /*0018*/ 	.word	0x00000002
        /*0030*/ 	.string	""
        /*0030*/ 	.string	"ptxas"
        /*0030*/ 	.string	"Cuda compilation tools, release 13.0, V13.0.88"
        /*0030*/ 	.string	"Build cuda_13.0.r13.0/compiler.36424714_0"
        /*0030*/ 	.string	"-arch sm_100 -m 64 "



//--------------------- .note.nv.cuinfo           --------------------------
	.section	.note.nv.cuinfo,"",@"SHT_NOTE"
	.sectionflags	@"SHF_NOTE_NV_CUINFO"
        /*0018*/ 	.short	0x0002
        /*001a*/ 	.short	0x0064
        /*001c*/ 	.short	0x0082
	.zero		2


//--------------------- .nv.info                  --------------------------
	.section	.nv.info,"",@"SHT_CUDA_INFO"
	.align	4


	//----- nvinfo : EIATTR_REGCOUNT
	.align		4
        /*0000*/ 	.byte	0x04, 0x2f
        /*0002*/ 	.short	(.L_1 - .L_0)
	.align		4
.L_0:
        /*0004*/ 	.word	index@(_Z6scale3PfS_S_mf)
        /*0008*/ 	.word	0x00000010


	//----- nvinfo : EIATTR_FRAME_SIZE
	.align		4
.L_1:
        /*000c*/ 	.byte	0x04, 0x11
        /*000e*/ 	.short	(.L_3 - .L_2)
	.align		4
.L_2:
        /*0010*/ 	.word	index@(_Z6scale3PfS_S_mf)
        /*0014*/ 	.word	0x00000000


	//----- nvinfo : EIATTR_REGCOUNT
	.align		4
.L_3:
        /*0018*/ 	.byte	0x04, 0x2f
        /*001a*/ 	.short	(.L_5 - .L_4)
	.align		4
.L_4:
        /*001c*/ 	.word	index@(scatter_rho_4x4x4)
        /*0020*/ 	.word	0x00000048


	//----- nvinfo : EIATTR_FRAME_SIZE
	.align		4
.L_5:
        /*0024*/ 	.byte	0x04, 0x11
        /*0026*/ 	.short	(.L_7 - .L_6)
	.align		4
.L_6:
        /*0028*/ 	.word	index@($__internal_4_$__cuda_sm3x_div_rn_noftz_f32_slowpath)
        /*002c*/ 	.word	0x00000000


	//----- nvinfo : EIATTR_FRAME_SIZE
	.align		4
.L_7:
        /*0030*/ 	.byte	0x04, 0x11
        /*0032*/ 	.short	(.L_9 - .L_8)
	.align		4
.L_8:
        /*0034*/ 	.word	index@(scatter_rho_4x4x4)
        /*0038*/ 	.word	0x00000000


	//----- nvinfo : EIATTR_REGCOUNT
	.align		4
.L_9:
        /*003c*/ 	.byte	0x04, 0x2f
        /*003e*/ 	.short	(.L_11 - .L_10)
	.align		4
.L_10:
        /*0040*/ 	.word	index@(gather_forces_to_atoms)
        /*0044*/ 	.word	0x0000004f


	//----- nvinfo : EIATTR_FRAME_SIZE
	.align		4
.L_11:
        /*0048*/ 	.byte	0x04, 0x11
        /*004a*/ 	.short	(.L_13 - .L_12)
	.align		4
.L_12:
        /*004c*/ 	.word	index@($__internal_3_$__cuda_sm3x_div_rn_noftz_f32_slowpath)
        /*0050*/ 	.word	0x00000010


	//----- nvinfo : EIATTR_FRAME_SIZE
	.align		4
.L_13:
        /*0054*/ 	.byte	0x04, 0x11
        /*0056*/ 	.short	(.L_15 - .L_14)
	.align		4
.L_14:
        /*0058*/ 	.word	index@(gather_forces_to_atoms)
        /*005c*/ 	.word	0x00000010


	//----- nvinfo : EIATTR_REGCOUNT
	.align		4
.L_15:
        /*0060*/ 	.byte	0x04, 0x2f
        /*0062*/ 	.short	(.L_17 - .L_16)
	.align		4
.L_16:
        /*0064*/ 	.word	index@(apply_ghat_and_grad)
        /*0068*/ 	.word	0x00000017


	//----- nvinfo : EIATTR_FRAME_SIZE
	.align		4
.L_17:
        /*006c*/ 	.byte	0x04, 0x11
        /*006e*/ 	.short	(.L_19 - .L_18)
	.align		4
.L_18:
        /*0070*/ 	.word	index@($__internal_2_$__cuda_sm3x_div_rn_noftz_f32_slowpath)
        /*0074*/ 	.word	0x00000000


	//----- nvinfo : EIATTR_FRAME_SIZE
	.align		4
.L_19:
        /*0078*/ 	.byte	0x04, 0x11
        /*007a*/ 	.short	(.L_21 - .L_20)
	.align		4
.L_20:
        /*007c*/ 	.word	index@(apply_ghat_and_grad)
        /*0080*/ 	.word	0x00000000


	//----- nvinfo : EIATTR_REGCOUNT
	.align		4
.L_21:
        /*0084*/ 	.byte	0x04, 0x2f
        /*0086*/ 	.short	(.L_23 - .L_22)
	.align		4
.L_22:
        /*0088*/ 	.word	index@(_Z20energy_half_spectrumPK6float2PKfS3_S3_S3_S3_S3_iiiffPd)
        /*008c*/ 	.word	0x00000020


	//----- nvinfo : EIATTR_FRAME_SIZE
	.align		4
.L_23:
        /*0090*/ 	.byte	0x04, 0x11
        /*0092*/ 	.short	(.L_25 - .L_24)
	.align		4
.L_24:
        /*0094*/ 	.word	index@($__internal_1_$__cuda_sm3x_div_rn_noftz_f32_slowpath)
        /*0098*/ 	.word	0x00000000


	//----- nvinfo : EIATTR_FRAME_SIZE
	.align		4
.L_25:
        /*009c*/ 	.byte	0x04, 0x11
        /*009e*/ 	.short	(.L_27 - .L_26)
	.align		4
.L_26:
        /*00a0*/ 	.word	index@($__internal_0_$__cuda_sm20_dblrcp_rn_slowpath_v3)
        /*00a4*/ 	.word	0x00000000


	//----- nvinfo : EIATTR_FRAME_SIZE
	.align		4
.L_27:
        /*00a8*/ 	.byte	0x04, 0x11
        /*00aa*/ 	.short	(.L_29 - .L_28)
	.align		4
.L_28:
        /*00ac*/ 	.word	index@(_Z20energy_half_spectrumPK6float2PKfS3_S3_S3_S3_S3_iiiffPd)
        /*00b0*/ 	.word	0x00000000


	//----- nvinfo : EIATTR_MIN_STACK_SIZE
	.align		4
.L_29:
        /*00b4*/ 	.byte	0x04, 0x12
        /*00b6*/ 	.short	(.L_31 - .L_30)
	.align		4
.L_30:
        /*00b8*/ 	.word	index@(_Z20energy_half_spectrumPK6float2PKfS3_S3_S3_S3_S3_iiiffPd)
        /*00bc*/ 	.word	0x00000000


	//----- nvinfo : EIATTR_MIN_STACK_SIZE
	.align		4
.L_31:
        /*00c0*/ 	.byte	0x04, 0x12
        /*00c2*/ 	.short	(.L_33 - .L_32)
	.align		4
.L_32:
        /*00c4*/ 	.word	index@(apply_ghat_and_grad)
        /*00c8*/ 	.word	0x00000000


	//----- nvinfo : EIATTR_MIN_STACK_SIZE
	.align		4
.L_33:
        /*00cc*/ 	.byte	0x04, 0x12
        /*00ce*/ 	.short	(.L_35 - .L_34)
	.align		4
.L_34:
        /*00d0*/ 	.word	index@(gather_forces_to_atoms)
        /*00d4*/ 	.word	0x00000010


	//----- nvinfo : EIATTR_MIN_STACK_SIZE
	.align		4
.L_35:
        /*00d8*/ 	.byte	0x04, 0x12
        /*00da*/ 	.short	(.L_37 - .L_36)
	.align		4
.L_36:
        /*00dc*/ 	.word	index@(scatter_rho_4x4x4)
        /*00e0*/ 	.word	0x00000000


	//----- nvinfo : EIATTR_MIN_STACK_SIZE
	.align		4
.L_37:
        /*00e4*/ 	.byte	0x04, 0x12
        /*00e6*/ 	.short	(.L_39 - .L_38)
	.align		4
.L_38:
        /*00e8*/ 	.word	index@(_Z6scale3PfS_S_mf)
        /*00ec*/ 	.word	0x00000000
.L_39:


//--------------------- .nv.compat                --------------------------
	.section	.nv.compat,"",@"SHT_CUDA_COMPAT_INFO"
	.align	4
        /*0000*/ 	.byte	0x02, 0x09, 0x00, 0x00, 0x02, 0x02, 0x01, 0x00, 0x02, 0x05, 0x05, 0x00, 0x03, 0x07, 0x01, 0x01
        /*0010*/ 	.byte	0x02, 0x03, 0x00, 0x00, 0x02, 0x06, 0x01, 0x00, 0x04, 0x0b, 0x08, 0x00, 0x01, 0x00, 0x00, 0x00
        /*0020*/ 	.byte	0x00, 0x00, 0x00, 0x00


//--------------------- .nv.info._Z20energy_half_spectrumPK6float2PKfS3_S3_S3_S3_S3_iiiffPd --------------------------
	.section	.nv.info._Z20energy_half_spectrumPK6float2PKfS3_S3_S3_S3_S3_iiiffPd,"",@"SHT_CUDA_INFO"
	.sectionflags	@""
	.align	4


	//----- nvinfo : EIATTR_CUDA_API_VERSION
	.align		4
        /*0000*/ 	.byte	0x04, 0x37
        /*0002*/ 	.short	(.L_41 - .L_40)
.L_40:
        /*0004*/ 	.word	0x00000082


	//----- nvinfo : EIATTR_KPARAM_INFO
	.align		4
.L_41:
        /*0008*/ 	.byte	0x04, 0x17
        /*000a*/ 	.short	(.L_43 - .L_42)
.L_42:
        /*000c*/ 	.word	0x00000000
        /*0010*/ 	.short	0x000c
        /*0012*/ 	.short	0x0050
        /*0014*/ 	.byte	0x00, 0xf5, 0x21, 0x00


	//----- nvinfo : EIATTR_KPARAM_INFO
	.align		4
.L_43:
        /*0018*/ 	.byte	0x04, 0x17
        /*001a*/ 	.short	(.L_45 - .L_44)
.L_44:
        /*001c*/ 	.word	0x00000000
        /*0020*/ 	.short	0x000b
        /*0022*/ 	.short	0x0048
        /*0024*/ 	.byte	0x00, 0xf0, 0x11, 0x00


	//----- nvinfo : EIATTR_KPARAM_INFO
	.align		4
.L_45:
        /*0028*/ 	.byte	0x04, 0x17
        /*002a*/ 	.short	(.L_47 - .L_46)
.L_46:
        /*002c*/ 	.word	0x00000000
        /*0030*/ 	.short	0x000a
        /*0032*/ 	.short	0x0044
        /*0034*/ 	.byte	0x00, 0xf0, 0x11, 0x00


	//----- nvinfo : EIATTR_KPARAM_INFO
	.align		4
.L_47:
        /*0038*/ 	.byte	0x04, 0x17
        /*003a*/ 	.short	(.L_49 - .L_48)
.L_48:
        /*003c*/ 	.word	0x00000000
        /*0040*/ 	.short	0x0009
        /*0042*/ 	.short	0x0040
        /*0044*/ 	.byte	0x00, 0xf0, 0x11, 0x00


	//----- nvinfo : EIATTR_KPARAM_INFO
	.align		4
.L_49:
        /*0048*/ 	.byte	0x04, 0x17
        /*004a*/ 	.short	(.L_51 - .L_50)
.L_50:
        /*004c*/ 	.word	0x00000000
        /*0050*/ 	.short	0x0008
        /*0052*/ 	.short	0x003c
        /*0054*/ 	.byte	0x00, 0xf0, 0x11, 0x00


	//----- nvinfo : EIATTR_KPARAM_INFO
	.align		4
.L_51:
        /*0058*/ 	.byte	0x04, 0x17
        /*005a*/ 	.short	(.L_53 - .L_52)
.L_52:
        /*005c*/ 	.word	0x00000000
        /*0060*/ 	.short	0x0007
        /*0062*/ 	.short	0x0038
        /*0064*/ 	.byte	0x00, 0xf0, 0x11, 0x00


	//----- nvinfo : EIATTR_KPARAM_INFO
	.align		4
.L_53:
        /*0068*/ 	.byte	0x04, 0x17
        /*006a*/ 	.short	(.L_55 - .L_54)
.L_54:
        /*006c*/ 	.word	0x00000000
        /*0070*/ 	.short	0x0006
        /*0072*/ 	.short	0x0030
        /*0074*/ 	.byte	0x00, 0xf5, 0x21, 0x00


	//----- nvinfo : EIATTR_KPARAM_INFO
	.align		4
.L_55:
        /*0078*/ 	.byte	0x04, 0x17
        /*007a*/ 	.short	(.L_57 - .L_56)
.L_56:
        /*007c*/ 	.word	0x00000000
        /*0080*/ 	.short	0x0005
        /*0082*/ 	.short	0x0028
        /*0084*/ 	.byte	0x00, 0xf5, 0x21, 0x00


	//----- nvinfo : EIATTR_KPARAM_INFO
	.align		4
.L_57:
        /*0088*/ 	.byte	0x04, 0x17
        /*008a*/ 	.short	(.L_59 - .L_58)
.L_58:
        /*008c*/ 	.word	0x00000000
        /*0090*/ 	.short	0x0004
        /*0092*/ 	.short	0x0020
        /*0094*/ 	.byte	0x00, 0xf5, 0x21, 0x00


	//----- nvinfo : EIATTR_KPARAM_INFO
	.align		4
.L_59:
        /*0098*/ 	.byte	0x04, 0x17
        /*009a*/ 	.short	(.L_61 - .L_60)
.L_60:
        /*009c*/ 	.word	0x00000000
        /*00a0*/ 	.short	0x0003
        /*00a2*/ 	.short	0x0018
        /*00a4*/ 	.byte	0x00, 0xf5, 0x21, 0x00


	//----- nvinfo : EIATTR_KPARAM_INFO
	.align		4
.L_61:
        /*00a8*/ 	.byte	0x04, 0x17
        /*00aa*/ 	.short	(.L_63 - .L_62)
.L_62:
        /*00ac*/ 	.word	0x00000000
        /*00b0*/ 	.short	0x0002
        /*00b2*/ 	.short	0x0010
        /*00b4*/ 	.byte	0x00, 0xf5, 0x21, 0x00


	//----- nvinfo : EIATTR_KPARAM_INFO
	.align		4
.L_63:
        /*00b8*/ 	.byte	0x04, 0x17
        /*00ba*/ 	.short	(.L_65 - .L_64)
.L_64:
        /*00bc*/ 	.word	0x00000000
        /*00c0*/ 	.short	0x0001
        /*00c2*/ 	.short	0x0008
        /*00c4*/ 	.byte	0x00, 0xf5, 0x21, 0x00


	//----- nvinfo : EIATTR_KPARAM_INFO
	.align		4
.L_65:
        /*00c8*/ 	.byte	0x04, 0x17
        /*00ca*/ 	.short	(.L_67 - .L_66)
.L_66:
        /*00cc*/ 	.word	0x00000000
        /*00d0*/ 	.short	0x0000
        /*00d2*/ 	.short	0x0000
        /*00d4*/ 	.byte	0x00, 0xf5, 0x21, 0x00


	//----- nvinfo : EIATTR_SPARSE_MMA_MASK
	.align		4
.L_67:
        /*00d8*/ 	.byte	0x03, 0x50
        /*00da*/ 	.short	0x0000


	//----- nvinfo : EIATTR_MAXREG_COUNT
	.align		4
        /*00dc*/ 	.byte	0x03, 0x1b
        /*00de*/ 	.short	0x00ff


	//----- nvinfo : EIATTR_NUM_BARRIERS
	.align		4
        /*00e0*/ 	.byte	0x02, 0x4c
        /*00e2*/ 	.byte	0x01
	.zero		1


	//----- nvinfo : EIATTR_MERCURY_ISA_VERSION
	.align		4
        /*00e4*/ 	.byte	0x03, 0x5f
        /*00e6*/ 	.short	0x0101


	//----- nvinfo : EIATTR_VRC_CTA_INIT_COUNT
	.align		4
        /*00e8*/ 	.byte	0x02, 0x4a
	.zero		1
	.zero		1


	//----- nvinfo : EIATTR_EXIT_INSTR_OFFSETS
	.align		4
        /*00ec*/ 	.byte	0x04, 0x1c
        /*00ee*/ 	.short	(.L_69 - .L_68)


	//   ....[0]....
.L_68:
        /*00f0*/ 	.word	0x00001670


	//   ....[1]....
        /*00f4*/ 	.word	0x000016f0


	//----- nvinfo : EIATTR_CRS_STACK_SIZE
	.align		4
.L_69:
        /*00f8*/ 	.byte	0x04, 0x1e
        /*00fa*/ 	.short	(.L_71 - .L_70)
.L_70:
        /*00fc*/ 	.word	0x00000000


	//----- nvinfo : EIATTR_CBANK_PARAM_SIZE
	.align		4
.L_71:
        /*0100*/ 	.byte	0x03, 0x19
        /*0102*/ 	.short	0x0058


	//----- nvinfo : EIATTR_PARAM_CBANK
	.align		4
        /*0104*/ 	.byte	0x04, 0x0a
        /*0106*/ 	.short	(.L_73 - .L_72)
	.align		4
.L_72:
        /*0108*/ 	.word	index@(.nv.constant0._Z20energy_half_spectrumPK6float2PKfS3_S3_S3_S3_S3_iiiffPd)
        /*010c*/ 	.short	0x0380
        /*010e*/ 	.short	0x0058


	//----- nvinfo : EIATTR_SW_WAR
	.align		4
.L_73:
        /*0110*/ 	.byte	0x04, 0x36
        /*0112*/ 	.short	(.L_75 - .L_74)
.L_74:
        /*0114*/ 	.word	0x00000008
.L_75:


//--------------------- .nv.info.apply_ghat_and_grad --------------------------
	.section	.nv.info.apply_ghat_and_grad,"",@"SHT_CUDA_INFO"
	.sectionflags	@""
	.align	4


	//----- nvinfo : EIATTR_CUDA_API_VERSION
	.align		4
        /*0000*/ 	.byte	0x04, 0x37
        /*0002*/ 	.short	(.L_77 - .L_76)
.L_76:
        /*0004*/ 	.word	0x00000082


	//----- nvinfo : EIATTR_KPARAM_INFO
	.align		4
.L_77:
        /*0008*/ 	.byte	0x04, 0x17
        /*000a*/ 	.short	(.L_79 - .L_78)
.L_78:
        /*000c*/ 	.word	0x00000000
        /*0010*/ 	.short	0x000e
        /*0012*/ 	.short	0x0060
        /*0014*/ 	.byte	0x00, 0xf0, 0x11, 0x00


	//----- nvinfo : EIATTR_KPARAM_INFO
	.align		4
.L_79:
        /*0018*/ 	.byte	0x04, 0x17
        /*001a*/ 	.short	(.L_81 - .L_80)
.L_80:
        /*001c*/ 	.word	0x00000000
        /*0020*/ 	.short	0x000d
        /*0022*/ 	.short	0x005c
        /*0024*/ 	.byte	0x00, 0xf0, 0x11, 0x00


	//----- nvinfo : EIATTR_KPARAM_INFO
	.align		4
.L_81:
        /*0028*/ 	.byte	0x04, 0x17
        /*002a*/ 	.short	(.L_83 - .L_82)
.L_82:
        /*002c*/ 	.word	0x00000000
        /*0030*/ 	.short	0x000c
        /*0032*/ 	.short	0x0058
        /*0034*/ 	.byte	0x00, 0xf0, 0x11, 0x00


	//----- nvinfo : EIATTR_KPARAM_INFO
	.align		4
.L_83:
        /*0038*/ 	.byte	0x04, 0x17
        /*003a*/ 	.short	(.L_85 - .L_84)
.L_84:
        /*003c*/ 	.word	0x00000000
        /*0040*/ 	.short	0x000b
        /*0042*/ 	.short	0x0054
        /*0044*/ 	.byte	0x00, 0xf0, 0x11, 0x00


	//----- nvinfo : EIATTR_KPARAM_INFO
	.align		4
.L_85:
        /*0048*/ 	.byte	0x04, 0x17
        /*004a*/ 	.short	(.L_87 - .L_86)
.L_86:
        /*004c*/ 	.word	0x00000000
        /*0050*/ 	.short	0x000a
        /*0052*/ 	.short	0x0050
        /*0054*/ 	.byte	0x00, 0xf0, 0x11, 0x00


	//----- nvinfo : EIATTR_KPARAM_INFO
	.align		4
.L_87:
        /*0058*/ 	.byte	0x04, 0x17
        /*005a*/ 	.short	(.L_89 - .L_88)
.L_88:
        /*005c*/ 	.word	0x00000000
        /*0060*/ 	.short	0x0009
        /*0062*/ 	.short	0x0048
        /*0064*/ 	.byte	0x00, 0xf5, 0x21, 0x00


	//----- nvinfo : EIATTR_KPARAM_INFO
	.align		4
.L_89:
        /*0068*/ 	.byte	0x04, 0x17
        /*006a*/ 	.short	(.L_91 - .L_90)
.L_90:
        /*006c*/ 	.word	0x00000000
        /*0070*/ 	.short	0x0008
        /*0072*/ 	.short	0x0040
        /*0074*/ 	.byte	0x00, 0xf5, 0x21, 0x00


	//----- nvinfo : EIATTR_KPARAM_INFO
	.align		4
.L_91:
        /*0078*/ 	.byte	0x04, 0x17
        /*007a*/ 	.short	(.L_93 - .L_92)
.L_92:
        /*007c*/ 	.word	0x00000000
        /*0080*/ 	.short	0x0007
        /*0082*/ 	.short	0x0038
        /*0084*/ 	.byte	0x00, 0xf5, 0x21, 0x00


	//----- nvinfo : EIATTR_KPARAM_INFO
	.align		4
.L_93:
        /*0088*/ 	.byte	0x04, 0x17
        /*008a*/ 	.short	(.L_95 - .L_94)
.L_94:
        /*008c*/ 	.word	0x00000000
        /*0090*/ 	.short	0x0006
        /*0092*/ 	.short	0x0030
        /*0094*/ 	.byte	0x00, 0xf5, 0x21, 0x00


	//----- nvinfo : EIATTR_KPARAM_INFO
	.align		4
.L_95:
        /*0098*/ 	.byte	0x04, 0x17
        /*009a*/ 	.short	(.L_97 - .L_96)
.L_96:
        /*009c*/ 	.word	0x00000000
        /*00a0*/ 	.short	0x0005
        /*00a2*/ 	.short	0x0028
        /*00a4*/ 	.byte	0x00, 0xf5, 0x21, 0x00


	//----- nvinfo : EIATTR_KPARAM_INFO
	.align		4
.L_97:
        /*00a8*/ 	.byte	0x04, 0x17
        /*00aa*/ 	.short	(.L_99 - .L_98)
.L_98:
        /*00ac*/ 	.word	0x00000000
        /*00b0*/ 	.short	0x0004
        /*00b2*/ 	.short	0x0020
        /*00b4*/ 	.byte	0x00, 0xf5, 0x21, 0x00


	//----- nvinfo : EIATTR_KPARAM_INFO
	.align		4
.L_99:
        /*00b8*/ 	.byte	0x04, 0x17
        /*00ba*/ 	.short	(.L_101 - .L_100)
.L_100:
        /*00bc*/ 	.word	0x00000000
        /*00c0*/ 	.short	0x0003
        /*00c2*/ 	.short	0x0018
        /*00c4*/ 	.byte	0x00, 0xf5, 0x21, 0x00


	//----- nvinfo : EIATTR_KPARAM_INFO
	.align		4
.L_101:
        /*00c8*/ 	.byte	0x04, 0x17
        /*00ca*/ 	.short	(.L_103 - .L_102)
.L_102:
        /*00cc*/ 	.word	0x00000000
        /*00d0*/ 	.short	0x0002
        /*00d2*/ 	.short	0x0010
        /*00d4*/ 	.byte	0x00, 0xf5, 0x21, 0x00


	//----- nvinfo : EIATTR_KPARAM_INFO
	.align		4
.L_103:
        /*00d8*/ 	.byte	0x04, 0x17
        /*00da*/ 	.short	(.L_105 - .L_104)
.L_104:
        /*00dc*/ 	.word	0x00000000
        /*00e0*/ 	.short	0x0001
        /*00e2*/ 	.short	0x0008
        /*00e4*/ 	.byte	0x00, 0xf5, 0x21, 0x00


	//----- nvinfo : EIATTR_KPARAM_INFO
	.align		4
.L_105:
        /*00e8*/ 	.byte	0x04, 0x17
        /*00ea*/ 	.short	(.L_107 - .L_106)
.L_106:
        /*00ec*/ 	.word	0x00000000
        /*00f0*/ 	.short	0x0000
        /*00f2*/ 	.short	0x0000
        /*00f4*/ 	.byte	0x00, 0xf5, 0x21, 0x00


	//----- nvinfo : EIATTR_SPARSE_MMA_MASK
	.align		4
.L_107:
        /*00f8*/ 	.byte	0x03, 0x50
        /*00fa*/ 	.short	0x0000


	//----- nvinfo : EIATTR_MAXREG_COUNT
	.align		4
        /*00fc*/ 	.byte	0x03, 0x1b
        /*00fe*/ 	.short	0x00ff


	//----- nvinfo : EIATTR_MERCURY_ISA_VERSION
	.align		4
        /*0100*/ 	.byte	0x03, 0x5f
        /*0102*/ 	.short	0x0101


	//----- nvinfo : EIATTR_VRC_CTA_INIT_COUNT
	.align		4
        /*0104*/ 	.byte	0x02, 0x4a
	.zero		1
	.zero		1


	//----- nvinfo : EIATTR_EXIT_INSTR_OFFSETS
	.align		4
        /*0108*/ 	.byte	0x04, 0x1c
        /*010a*/ 	.short	(.L_109 - .L_108)


	//   ....[0]....
.L_108:
        /*010c*/ 	.word	0x000000c0


	//   ....[1]....
        /*0110*/ 	.word	0x00000580


	//   ....[2]....
        /*0114*/ 	.word	0x000006f0


	//   ....[3]....
        /*0118*/ 	.word	0x00000d90


	//   ....[4]....
        /*011c*/ 	.word	0x00000db0


	//----- nvinfo : EIATTR_CRS_STACK_SIZE
	.align		4
.L_109:
        /*0120*/ 	.byte	0x04, 0x1e
        /*0122*/ 	.short	(.L_111 - .L_110)
.L_110:
        /*0124*/ 	.word	0x00000000


	//----- nvinfo : EIATTR_CBANK_PARAM_SIZE
	.align		4
.L_111:
        /*0128*/ 	.byte	0x03, 0x19
        /*012a*/ 	.short	0x0064


	//----- nvinfo : EIATTR_PARAM_CBANK
	.align		4
        /*012c*/ 	.byte	0x04, 0x0a
        /*012e*/ 	.short	(.L_113 - .L_112)
	.align		4
.L_112:
        /*0130*/ 	.word	index@(.nv.constant0.apply_ghat_and_grad)
        /*0134*/ 	.short	0x0380
        /*0136*/ 	.short	0x0064


	//----- nvinfo : EIATTR_SW_WAR
	.align		4
.L_113:
        /*0138*/ 	.byte	0x04, 0x36
        /*013a*/ 	.short	(.L_115 - .L_114)
.L_114:
        /*013c*/ 	.word	0x00000008
.L_115:


//--------------------- .nv.info.gather_forces_to_atoms --------------------------
	.section	.nv.info.gather_forces_to_atoms,"",@"SHT_CUDA_INFO"
	.sectionflags	@""
	.align	4


	//----- nvinfo : EIATTR_CUDA_API_VERSION
	.align		4
        /*0000*/ 	.byte	0x04, 0x37
        /*0002*/ 	.short	(.L_117 - .L_116)
.L_116:
        /*0004*/ 	.word	0x00000082


	//----- nvinfo : EIATTR_KPARAM_INFO
	.align		4
.L_117:
        /*0008*/ 	.byte	0x04, 0x17
        /*000a*/ 	.short	(.L_119 - .L_118)
.L_118:
        /*000c*/ 	.word	0x00000000
        /*0010*/ 	.short	0x000c
        /*0012*/ 	.short	0x0048
        /*0014*/ 	.byte	0x00, 0xf0, 0x11, 0x00


	//----- nvinfo : EIATTR_KPARAM_INFO
	.align		4
.L_119:
        /*0018*/ 	.byte	0x04, 0x17
        /*001a*/ 	.short	(.L_121 - .L_120)
.L_120:
        /*001c*/ 	.word	0x00000000
        /*0020*/ 	.short	0x000b
        /*0022*/ 	.short	0x0044
        /*0024*/ 	.byte	0x00, 0xf0, 0x11, 0x00


	//----- nvinfo : EIATTR_KPARAM_INFO
	.align		4
.L_121:
        /*0028*/ 	.byte	0x04, 0x17
        /*002a*/ 	.short	(.L_123 - .L_122)
.L_122:
        /*002c*/ 	.word	0x00000000
        /*0030*/ 	.short	0x000a
        /*0032*/ 	.short	0x0040
        /*0034*/ 	.byte	0x00, 0xf0, 0x11, 0x00


	//----- nvinfo : EIATTR_KPARAM_INFO
	.align		4
.L_123:
        /*0038*/ 	.byte	0x04, 0x17
        /*003a*/ 	.short	(.L_125 - .L_124)
.L_124:
        /*003c*/ 	.word	0x00000000
        /*0040*/ 	.short	0x0009
        /*0042*/ 	.short	0x003c
        /*0044*/ 	.byte	0x00, 0xf0, 0x11, 0x00


	//----- nvinfo : EIATTR_KPARAM_INFO
	.align		4
.L_125:
        /*0048*/ 	.byte	0x04, 0x17
        /*004a*/ 	.short	(.L_127 - .L_126)
.L_126:
        /*004c*/ 	.word	0x00000000
        /*0050*/ 	.short	0x0008
        /*0052*/ 	.short	0x0038
        /*0054*/ 	.byte	0x00, 0xf0, 0x11, 0x00


	//----- nvinfo : EIATTR_KPARAM_INFO
	.align		4
.L_127:
        /*0058*/ 	.byte	0x04, 0x17
        /*005a*/ 	.short	(.L_129 - .L_128)
.L_128:
        /*005c*/ 	.word	0x00000000
        /*0060*/ 	.short	0x0007
        /*0062*/ 	.short	0x0034
        /*0064*/ 	.byte	0x00, 0xf0, 0x11, 0x00


	//----- nvinfo : EIATTR_KPARAM_INFO
	.align		4
.L_129:
        /*0068*/ 	.byte	0x04, 0x17
        /*006a*/ 	.short	(.L_131 - .L_130)
.L_130:
        /*006c*/ 	.word	0x00000000
        /*0070*/ 	.short	0x0006
        /*0072*/ 	.short	0x0030
        /*0074*/ 	.byte	0x00, 0xf0, 0x11, 0x00


	//----- nvinfo : EIATTR_KPARAM_INFO
	.align		4
.L_131:
        /*0078*/ 	.byte	0x04, 0x17
        /*007a*/ 	.short	(.L_133 - .L_132)
.L_132:
        /*007c*/ 	.word	0x00000000
        /*0080*/ 	.short	0x0005
        /*0082*/ 	.short	0x0028
        /*0084*/ 	.byte	0x00, 0xf5, 0x21, 0x00


	//----- nvinfo : EIATTR_KPARAM_INFO
	.align		4
.L_133:
        /*0088*/ 	.byte	0x04, 0x17
        /*008a*/ 	.short	(.L_135 - .L_134)
.L_134:
        /*008c*/ 	.word	0x00000000
        /*0090*/ 	.short	0x0004
        /*0092*/ 	.short	0x0020
        /*0094*/ 	.byte	0x00, 0xf5, 0x21, 0x00


	//----- nvinfo : EIATTR_KPARAM_INFO
	.align		4
.L_135:
        /*0098*/ 	.byte	0x04, 0x17
        /*009a*/ 	.short	(.L_137 - .L_136)
.L_136:
        /*009c*/ 	.word	0x00000000
        /*00a0*/ 	.short	0x0003
        /*00a2*/ 	.short	0x0018
        /*00a4*/ 	.byte	0x00, 0xf5, 0x21, 0x00


	//----- nvinfo : EIATTR_KPARAM_INFO
	.align		4
.L_137:
        /*00a8*/ 	.byte	0x04, 0x17
        /*00aa*/ 	.short	(.L_139 - .L_138)
.L_138:
        /*00ac*/ 	.word	0x00000000
        /*00b0*/ 	.short	0x0002
        /*00b2*/ 	.short	0x0010
        /*00b4*/ 	.byte	0x00, 0xf5, 0x21, 0x00


	//----- nvinfo : EIATTR_KPARAM_INFO
	.align		4
.L_139:
        /*00b8*/ 	.byte	0x04, 0x17
        /*00ba*/ 	.short	(.L_141 - .L_140)
.L_140:
        /*00bc*/ 	.word	0x00000000
        /*00c0*/ 	.short	0x0001
        /*00c2*/ 	.short	0x0008
        /*00c4*/ 	.byte	0x00, 0xf5, 0x21, 0x00


	//----- nvinfo : EIATTR_KPARAM_INFO
	.align		4
.L_141:
        /*00c8*/ 	.byte	0x04, 0x17
        /*00ca*/ 	.short	(.L_143 - .L_142)
.L_142:
        /*00cc*/ 	.word	0x00000000
        /*00d0*/ 	.short	0x0000
        /*00d2*/ 	.short	0x0000
        /*00d4*/ 	.byte	0x00, 0xf5, 0x21, 0x00


	//----- nvinfo : EIATTR_SPARSE_MMA_MASK
	.align		4
.L_143:
        /*00d8*/ 	.byte	0x03, 0x50
        /*00da*/ 	.short	0x0000


	//----- nvinfo : EIATTR_MAXREG_COUNT
	.align		4
        /*00dc*/ 	.byte	0x03, 0x1b
        /*00de*/ 	.short	0x00ff


	//----- nvinfo : EIATTR_MERCURY_ISA_VERSION
	.align		4
        /*00e0*/ 	.byte	0x03, 0x5f
        /*00e2*/ 	.short	0x0101


	//----- nvinfo : EIATTR_VRC_CTA_INIT_COUNT
	.align		4
        /*00e4*/ 	.byte	0x02, 0x4a
	.zero		1
	.zero		1


	//----- nvinfo : EIATTR_EXIT_INSTR_OFFSETS
	.align		4
        /*00e8*/ 	.byte	0x04, 0x1c
        /*00ea*/ 	.short	(.L_145 - .L_144)


	//   ....[0]....
.L_144:
        /*00ec*/ 	.word	0x00000090


	//   ....[1]....
        /*00f0*/ 	.word	0x000035f0


	//----- nvinfo : EIATTR_CRS_STACK_SIZE
	.align		4
.L_145:
        /*00f4*/ 	.byte	0x04, 0x1e
        /*00f6*/ 	.short	(.L_147 - .L_146)
.L_146:
        /*00f8*/ 	.word	0x00000000


	//----- nvinfo : EIATTR_CBANK_PARAM_SIZE
	.align		4
.L_147:
        /*00fc*/ 	.byte	0x03, 0x19
        /*00fe*/ 	.short	0x004c


	//----- nvinfo : EIATTR_PARAM_CBANK
	.align		4
        /*0100*/ 	.byte	0x04, 0x0a
        /*0102*/ 	.short	(.L_149 - .L_148)
	.align		4
.L_148:
        /*0104*/ 	.word	index@(.nv.constant0.gather_forces_to_atoms)
        /*0108*/ 	.short	0x0380
        /*010a*/ 	.short	0x004c


	//----- nvinfo : EIATTR_SW_WAR
	.align		4
.L_149:
        /*010c*/ 	.byte	0x04, 0x36
        /*010e*/ 	.short	(.L_151 - .L_150)
.L_150:
        /*0110*/ 	.word	0x00000008
.L_151:


//--------------------- .nv.info.scatter_rho_4x4x4 --------------------------
	.section	.nv.info.scatter_rho_4x4x4,"",@"SHT_CUDA_INFO"
	.sectionflags	@""
	.align	4


	//----- nvinfo : EIATTR_CUDA_API_VERSION
	.align		4
        /*0000*/ 	.byte	0x04, 0x37
        /*0002*/ 	.short	(.L_153 - .L_152)
.L_152:
        /*0004*/ 	.word	0x00000082


	//----- nvinfo : EIATTR_KPARAM_INFO
	.align		4
.L_153:
        /*0008*/ 	.byte	0x04, 0x17
        /*000a*/ 	.short	(.L_155 - .L_154)
.L_154:
        /*000c*/ 	.word	0x00000000
        /*0010*/ 	.short	0x0009
        /*0012*/ 	.short	0x0030
        /*0014*/ 	.byte	0x00, 0xf0, 0x11, 0x00


	//----- nvinfo : EIATTR_KPARAM_INFO
	.align		4
.L_155:
        /*0018*/ 	.byte	0x04, 0x17
        /*001a*/ 	.short	(.L_157 - .L_156)
.L_156:
        /*001c*/ 	.word	0x00000000
        /*0020*/ 	.short	0x0008
        /*0022*/ 	.short	0x002c
        /*0024*/ 	.byte	0x00, 0xf0, 0x11, 0x00


	//----- nvinfo : EIATTR_KPARAM_INFO
	.align		4
.L_157:
        /*0028*/ 	.byte	0x04, 0x17
        /*002a*/ 	.short	(.L_159 - .L_158)
.L_158:
        /*002c*/ 	.word	0x00000000
        /*0030*/ 	.short	0x0007
        /*0032*/ 	.short	0x0028
        /*0034*/ 	.byte	0x00, 0xf0, 0x11, 0x00


	//----- nvinfo : EIATTR_KPARAM_INFO
	.align		4
.L_159:
        /*0038*/ 	.byte	0x04, 0x17
        /*003a*/ 	.short	(.L_161 - .L_160)
.L_160:
        /*003c*/ 	.word	0x00000000
        /*0040*/ 	.short	0x0006
        /*0042*/ 	.short	0x0024
        /*0044*/ 	.byte	0x00, 0xf0, 0x11, 0x00


	//----- nvinfo : EIATTR_KPARAM_INFO
	.align		4
.L_161:
        /*0048*/ 	.byte	0x04, 0x17
        /*004a*/ 	.short	(.L_163 - .L_162)
.L_162:
        /*004c*/ 	.word	0x00000000
        /*0050*/ 	.short	0x0005
        /*0052*/ 	.short	0x0020
        /*0054*/ 	.byte	0x00, 0xf0, 0x11, 0x00


	//----- nvinfo : EIATTR_KPARAM_INFO
	.align		4
.L_163:
        /*0058*/ 	.byte	0x04, 0x17
        /*005a*/ 	.short	(.L_165 - .L_164)
.L_164:
        /*005c*/ 	.word	0x00000000
        /*0060*/ 	.short	0x0004
        /*0062*/ 	.short	0x001c
        /*0064*/ 	.byte	0x00, 0xf0, 0x11, 0x00


	//----- nvinfo : EIATTR_KPARAM_INFO
	.align		4
.L_165:
        /*0068*/ 	.byte	0x04, 0x17
        /*006a*/ 	.short	(.L_167 - .L_166)
.L_166:
        /*006c*/ 	.word	0x00000000
        /*0070*/ 	.short	0x0003
        /*0072*/ 	.short	0x0018
        /*0074*/ 	.byte	0x00, 0xf0, 0x11, 0x00


	//----- nvinfo : EIATTR_KPARAM_INFO
	.align		4
.L_167:
        /*0078*/ 	.byte	0x04, 0x17
        /*007a*/ 	.short	(.L_169 - .L_168)
.L_168:
        /*007c*/ 	.word	0x00000000
        /*0080*/ 	.short	0x0002
        /*0082*/ 	.short	0x0010
        /*0084*/ 	.byte	0x00, 0xf5, 0x21, 0x00


	//----- nvinfo : EIATTR_KPARAM_INFO
	.align		4
.L_169:
        /*0088*/ 	.byte	0x04, 0x17
        /*008a*/ 	.short	(.L_171 - .L_170)
.L_170:
        /*008c*/ 	.word	0x00000000
        /*0090*/ 	.short	0x0001
        /*0092*/ 	.short	0x0008
        /*0094*/ 	.byte	0x00, 0xf5, 0x21, 0x00


	//----- nvinfo : EIATTR_KPARAM_INFO
	.align		4
.L_171:
        /*0098*/ 	.byte	0x04, 0x17
        /*009a*/ 	.short	(.L_173 - .L_172)
.L_172:
        /*009c*/ 	.word	0x00000000
        /*00a0*/ 	.short	0x0000
        /*00a2*/ 	.short	0x0000
        /*00a4*/ 	.byte	0x00, 0xf5, 0x21, 0x00


	//----- nvinfo : EIATTR_SPARSE_MMA_MASK
	.align		4
.L_173:
        /*00a8*/ 	.byte	0x03, 0x50
        /*00aa*/ 	.short	0x0000


	//----- nvinfo : EIATTR_MAXREG_COUNT
	.align		4
        /*00ac*/ 	.byte	0x03, 0x1b
        /*00ae*/ 	.short	0x00ff


	//----- nvinfo : EIATTR_MERCURY_ISA_VERSION
	.align		4
        /*00b0*/ 	.byte	0x03, 0x5f
        /*00b2*/ 	.short	0x0101


	//----- nvinfo : EIATTR_VRC_CTA_INIT_COUNT
	.align		4
        /*00b4*/ 	.byte	0x02, 0x4a
	.zero		1
	.zero		1


	//----- nvinfo : EIATTR_EXIT_INSTR_OFFSETS
	.align		4
        /*00b8*/ 	.byte	0x04, 0x1c
        /*00ba*/ 	.short	(.L_175 - .L_174)


	//   ....[0]....
.L_174:
        /*00bc*/ 	.word	0x00000070


	//   ....[1]....
        /*00c0*/ 	.word	0x00004120


	//----- nvinfo : EIATTR_CRS_STACK_SIZE
	.align		4
.L_175:
        /*00c4*/ 	.byte	0x04, 0x1e
        /*00c6*/ 	.short	(.L_177 - .L_176)
.L_176:
        /*00c8*/ 	.word	0x00000000


	//----- nvinfo : EIATTR_CBANK_PARAM_SIZE
	.align		4
.L_177:
        /*00cc*/ 	.byte	0x03, 0x19
        /*00ce*/ 	.short	0x0034


	//----- nvinfo : EIATTR_PARAM_CBANK
	.align		4
        /*00d0*/ 	.byte	0x04, 0x0a
        /*00d2*/ 	.short	(.L_179 - .L_178)
	.align		4
.L_178:
        /*00d4*/ 	.word	index@(.nv.constant0.scatter_rho_4x4x4)
        /*00d8*/ 	.short	0x0380
        /*00da*/ 	.short	0x0034


	//----- nvinfo : EIATTR_SW_WAR
	.align		4
.L_179:
        /*00dc*/ 	.byte	0x04, 0x36
        /*00de*/ 	.short	(.L_181 - .L_180)
.L_180:
        /*00e0*/ 	.word	0x00000008
.L_181:


//--------------------- .nv.info._Z6scale3PfS_S_mf --------------------------
	.section	.nv.info._Z6scale3PfS_S_mf,"",@"SHT_CUDA_INFO"
	.sectionflags	@""
	.align	4


	//----- nvinfo : EIATTR_CUDA_API_VERSION
	.align		4
        /*0000*/ 	.byte	0x04, 0x37
        /*0002*/ 	.short	(.L_183 - .L_182)
.L_182:
        /*0004*/ 	.word	0x00000082


	//----- nvinfo : EIATTR_KPARAM_INFO
	.align		4
.L_183:
        /*0008*/ 	.byte	0x04, 0x17
        /*000a*/ 	.short	(.L_185 - .L_184)
.L_184:
        /*000c*/ 	.word	0x00000000
        /*0010*/ 	.short	0x0004
        /*0012*/ 	.short	0x0020
        /*0014*/ 	.byte	0x00, 0xf0, 0x11, 0x00


	//----- nvinfo : EIATTR_KPARAM_INFO
	.align		4
.L_185:
        /*0018*/ 	.byte	0x04, 0x17
        /*001a*/ 	.short	(.L_187 - .L_186)
.L_186:
        /*001c*/ 	.word	0x00000000
        /*0020*/ 	.short	0x0003
        /*0022*/ 	.short	0x0018
        /*0024*/ 	.byte	0x00, 0xf0, 0x21, 0x00


	//----- nvinfo : EIATTR_KPARAM_INFO
	.align		4
.L_187:
        /*0028*/ 	.byte	0x04, 0x17
        /*002a*/ 	.short	(.L_189 - .L_188)
.L_188:
        /*002c*/ 	.word	0x00000000
        /*0030*/ 	.short	0x0002
        /*0032*/ 	.short	0x0010
        /*0034*/ 	.byte	0x00, 0xf5, 0x21, 0x00


	//----- nvinfo : EIATTR_KPARAM_INFO
	.align		4
.L_189:
        /*0038*/ 	.byte	0x04, 0x17
        /*003a*/ 	.short	(.L_191 - .L_190)
.L_190:
        /*003c*/ 	.word	0x00000000
        /*0040*/ 	.short	0x0001
        /*0042*/ 	.short	0x0008
        /*0044*/ 	.byte	0x00, 0xf5, 0x21, 0x00


	//----- nvinfo : EIATTR_KPARAM_INFO
	.align		4
.L_191:
        /*0048*/ 	.byte	0x04, 0x17
        /*004a*/ 	.short	(.L_193 - .L_192)
.L_192:
        /*004c*/ 	.word	0x00000000
        /*0050*/ 	.short	0x0000
        /*0052*/ 	.short	0x0000
        /*0054*/ 	.byte	0x00, 0xf5, 0x21, 0x00


	//----- nvinfo : EIATTR_SPARSE_MMA_MASK
	.align		4
.L_193:
        /*0058*/ 	.byte	0x03, 0x50
        /*005a*/ 	.short	0x0000


	//----- nvinfo : EIATTR_MAXREG_COUNT
	.align		4
        /*005c*/ 	.byte	0x03, 0x1b
        /*005e*/ 	.short	0x00ff


	//----- nvinfo : EIATTR_MERCURY_ISA_VERSION
	.align		4
        /*0060*/ 	.byte	0x03, 0x5f
        /*0062*/ 	.short	0x0101


	//----- nvinfo : EIATTR_VRC_CTA_INIT_COUNT
	.align		4
        /*0064*/ 	.byte	0x02, 0x4a
	.zero		1
	.zero		1


	//----- nvinfo : EIATTR_EXIT_INSTR_OFFSETS
	.align		4
        /*0068*/ 	.byte	0x04, 0x1c
        /*006a*/ 	.short	(.L_195 - .L_194)


	//   ....[0]....
.L_194:
        /*006c*/ 	.word	0x00000090


	//   ....[1]....
        /*0070*/ 	.word	0x000001f0


	//----- nvinfo : EIATTR_CBANK_PARAM_SIZE
	.align		4
.L_195:
        /*0074*/ 	.byte	0x03, 0x19
        /*0076*/ 	.short	0x0024


	//----- nvinfo : EIATTR_PARAM_CBANK
	.align		4
        /*0078*/ 	.byte	0x04, 0x0a
        /*007a*/ 	.short	(.L_197 - .L_196)
	.align		4
.L_196:
        /*007c*/ 	.word	index@(.nv.constant0._Z6scale3PfS_S_mf)
        /*0080*/ 	.short	0x0380
        /*0082*/ 	.short	0x0024


	//----- nvinfo : EIATTR_SW_WAR
	.align		4
.L_197:
        /*0084*/ 	.byte	0x04, 0x36
        /*0086*/ 	.short	(.L_199 - .L_198)
.L_198:
        /*0088*/ 	.word	0x00000008
.L_199:


//--------------------- .nv.callgraph             --------------------------
	.section	.nv.callgraph,"",@"SHT_CUDA_CALLGRAPH"
	.align	4
	.sectionentsize	8
	.align		4
        /*0000*/ 	.word	0x00000000
	.align		4
        /*0004*/ 	.word	0xffffffff
	.align		4
        /*0008*/ 	.word	0x00000000
	.align		4
        /*000c*/ 	.word	0xfffffffe
	.align		4
        /*0010*/ 	.word	0x00000000
	.align		4
        /*0014*/ 	.word	0xfffffffd
	.align		4
        /*0018*/ 	.word	0x00000000
	.align		4
        /*001c*/ 	.word	0xfffffffc


//--------------------- .text._Z20energy_half_spectrumPK6float2PKfS3_S3_S3_S3_S3_iiiffPd --------------------------
	.section	.text._Z20energy_half_spectrumPK6float2PKfS3_S3_S3_S3_S3_iiiffPd,"ax",@progbits
	.align	128
        .global         _Z20energy_half_spectrumPK6float2PKfS3_S3_S3_S3_S3_iiiffPd
        .type           _Z20energy_half_spectrumPK6float2PKfS3_S3_S3_S3_S3_iiiffPd,@function
        .size           _Z20energy_half_spectrumPK6float2PKfS3_S3_S3_S3_S3_iiiffPd,(.L_x_148 - _Z20energy_half_spectrumPK6float2PKfS3_S3_S3_S3_S3_iiiffPd)
        .other          _Z20energy_half_spectrumPK6float2PKfS3_S3_S3_S3_S3_iiiffPd,@"STO_CUDA_ENTRY STV_DEFAULT"
_Z20energy_half_spectrumPK6float2PKfS3_S3_S3_S3_S3_iiiffPd:
.text._Z20energy_half_spectrumPK6float2PKfS3_S3_S3_S3_S3_iiiffPd:
[----:B------:R-:W-:Y:S08]  /*0000*/  LDC R1, c[0x0][0x37c] ;  /* 0x0000df00ff017b82 */ /* 0x000ff00000000800 */
[----:B------:R-:W0:Y:S01]  /*0010*/  LDC.64 R12, c[0x0][0x3b8] ;  /* 0x0000ee00ff0c7b82 */ /* 0x000e220000000a00 */
[----:B------:R-:W1:Y:S07]  /*0020*/  S2R R9, SR_TID.X ;  /* 0x0000000000097919 */ /* 0x000e6e0000002100 */
[----:B------:R-:W2:Y:S01]  /*0030*/  LDC R11, c[0x0][0x3c0] ;  /* 0x0000f000ff0b7b82 */ /* 0x000ea20000000800 */
[----:B0-----:R-:W-:-:S04]  /*0040*/  IMAD R12, R13, R12, RZ ;  /* 0x0000000c0d0c7224 */ /* 0x001fc800078e02ff */
[-C--:B--2---:R-:W-:Y:S01]  /*0050*/  IMAD R8, R12, R11.reuse, RZ ;  /* 0x0000000b0c087224 */ /* 0x084fe200078e02ff */
[----:B------:R-:W-:-:S03]  /*0060*/  LEA.HI R0, R11, R11, RZ, 0x1 ;  /* 0x0000000b0b007211 */ /* 0x000fc600078f08ff */
[----:B------:R-:W0:Y:S02]  /*0070*/  I2F.F64 R2, R8 ;  /* 0x0000000800027312 */ /* 0x000e240000201c00 */
[----:B0-----:R-:W-:-:S06]  /*0080*/  DMUL R2, R2, R2 ;  /* 0x0000000202027228 */ /* 0x001fcc0000000000 */
[----:B------:R-:W0:Y:S04]  /*0090*/  MUFU.RCP64H R5, R3 ;  /* 0x0000000300057308 */ /* 0x000e280000001800 */
[----:B------:R-:W-:-:S05]  /*00a0*/  VIADD R4, R3, 0x300402 ;  /* 0x0030040203047836 */ /* 0x000fca0000000000 */
[----:B------:R-:W-:Y:S01]  /*00b0*/  FSETP.GEU.AND P0, PT, |R4|, 5.8789094863358348022e-39, PT ;  /* 0x004004020400780b */ /* 0x000fe20003f0e200 */
[----:B0-----:R-:W-:-:S08]  /*00c0*/  DFMA R6, -R2, R4, 1 ;  /* 0x3ff000000206742b */ /* 0x001fd00000000104 */
[----:B------:R-:W-:-:S08]  /*00d0*/  DFMA R6, R6, R6, R6 ;  /* 0x000000060606722b */ /* 0x000fd00000000006 */
[----:B------:R-:W-:Y:S01]  /*00e0*/  DFMA R6, R4, R6, R4 ;  /* 0x000000060406722b */ /* 0x000fe20000000004 */
[----:B------:R-:W-:-:S05]  /*00f0*/  SHF.R.S32.HI R5, RZ, 0x1, R0 ;  /* 0x00000001ff057819 */ /* 0x000fca0000011400 */
[----:B------:R-:W-:Y:S02]  /*0100*/  IMAD R10, R12, R5, R12 ;  /* 0x000000050c0a7224 */ /* 0x000fe400078e020c */
[----:B------:R-:W-:-:S08]  /*0110*/  DFMA R16, -R2, R6, 1 ;  /* 0x3ff000000210742b */ /* 0x000fd00000000106 */
[----:B------:R-:W-:Y:S01]  /*0120*/  DFMA R16, R6, R16, R6 ;  /* 0x000000100610722b */ /* 0x000fe20000000006 */
[----:B-1----:R-:W-:Y:S10]  /*0130*/  @P0 BRA `(.L_x_0) ;  /* 0x0000000000100947 */ /* 0x002ff40003800000 */
[----:B------:R-:W-:-:S05]  /*0140*/  LOP3.LUT R0, R3, 0x7fffffff, RZ, 0xc0, !PT ;  /* 0x7fffffff03007812 */ /* 0x000fca00078ec0ff */
[----:B------:R-:W-:Y:S01]  /*0150*/  VIADD R6, R0, 0xfff00000 ;  /* 0xfff0000000067836 */ /* 0x000fe20000000000 */
[----:B------:R-:W-:-:S07]  /*0160*/  MOV R0, 0x180 ;  /* 0x0000018000007802 */ /* 0x000fce0000000f00 */
[----:B------:R-:W-:Y:S05]  /*0170*/  CALL.REL.NOINC `($__internal_0_$__cuda_sm20_dblrcp_rn_slowpath_v3) ;  /* 0x0000001400607944 */ /* 0x000fea0003c00000 */
.L_x_0:
[----:B------:R-:W0:Y:S01]  /*0180*/  S2R R8, SR_CTAID.X ;  /* 0x0000000000087919 */ /* 0x000e220000002500 */
[----:B------:R-:W1:Y:S01]  /*0190*/  LDCU UR4, c[0x0][0x360] ;  /* 0x00006c00ff0477ac */ /* 0x000e620008000800 */
[----:B------:R-:W-:Y:S01]  /*01a0*/  BSSY.RECONVERGENT B0, `(.L_x_1) ;  /* 0x0000138000007945 */ /* 0x000fe20003800200 */
[----:B------:R-:W-:Y:S01]  /*01b0*/  CS2R R14, SRZ ;  /* 0x00000000000e7805 */ /* 0x000fe2000001ff00 */
[----:B------:R-:W2:Y:S01]  /*01c0*/  LDCU.64 UR6, c[0x0][0x358] ;  /* 0x00006b00ff0677ac */ /* 0x000ea20008000a00 */
[----:B-1----:R-:W-:Y:S01]  /*01d0*/  MOV R6, UR4 ;  /* 0x0000000400067c02 */ /* 0x002fe20008000f00 */
[----:B0-----:R-:W-:-:S05]  /*01e0*/  IMAD R7, R8, UR4, R9 ;  /* 0x0000000408077c24 */ /* 0x001fca000f8e0209 */
[----:B------:R-:W-:-:S13]  /*01f0*/  ISETP.GE.AND P0, PT, R7, R10, PT ;  /* 0x0000000a0700720c */ /* 0x000fda0003f06270 */
[----:B--2---:R-:W-:Y:S05]  /*0200*/  @P0 BRA `(.L_x_2) ;  /* 0x0000001000c40947 */ /* 0x004fea0003800000 */
[----:B------:R-:W0:Y:S01]  /*0210*/  LDC R2, c[0x0][0x3c4] ;  /* 0x0000f100ff027b82 */ /* 0x000e220000000800 */
[----:B------:R-:W-:Y:S02]  /*0220*/  UMOV UR4, 0x41490fdb ;  /* 0x41490fdb00047882 */ /* 0x000fe40000000000 */
[----:B------:R-:W-:Y:S01]  /*0230*/  IMAD.U32 R11, RZ, RZ, UR4 ;  /* 0x00000004ff0b7e24 */ /* 0x000fe2000f8e00ff */
[----:B0-----:R-:W0:Y:S08]  /*0240*/  MUFU.RCP R5, R2 ;  /* 0x0000000200057308 */ /* 0x001e300000001000 */
[----:B------:R-:W1:Y:S01]  /*0250*/  FCHK P0, R11, R2 ;  /* 0x000000020b007302 */ /* 0x000e620000000000 */
[----:B0-----:R-:W-:-:S04]  /*0260*/  FFMA R0, R5, -R2, 1 ;  /* 0x3f80000005007423 */ /* 0x001fc80000000802 */
[----:B------:R-:W-:-:S04]  /*0270*/  FFMA R5, R5, R0, R5 ;  /* 0x0000000005057223 */ /* 0x000fc80000000005 */
[----:B------:R-:W-:-:S04]  /*0280*/  FFMA R0, R5, 12.566370964050292969, RZ ;  /* 0x41490fdb05007823 */ /* 0x000fc800000000ff */
[----:B------:R-:W-:-:S04]  /*0290*/  FFMA R3, R0, -R2, 12.566370964050292969 ;  /* 0x41490fdb00037423 */ /* 0x000fc80000000802 */
[----:B------:R-:W-:Y:S01]  /*02a0*/  FFMA R5, R5, R3, R0 ;  /* 0x0000000305057223 */ /* 0x000fe20000000000 */
[----:B-1----:R-:W-:Y:S06]  /*02b0*/  @!P0 BRA `(.L_x_3) ;  /* 0x0000000000188947 */ /* 0x002fec0003800000 */
[----:B------:R-:W0:Y:S01]  /*02c0*/  LDCU UR4, c[0x0][0x3c4] ;  /* 0x00007880ff0477ac */ /* 0x000e220008000800 */
[----:B------:R-:W-:Y:S01]  /*02d0*/  IMAD.MOV.U32 R20, RZ, RZ, 0x41490fdb ;  /* 0x41490fdbff147424 */ /* 0x000fe200078e00ff */
[----:B------:R-:W-:Y:S02]  /*02e0*/  MOV R18, 0x310 ;  /* 0x0000031000127802 */ /* 0x000fe40000000f00 */
[----:B0-----:R-:W-:-:S07]  /*02f0*/  MOV R0, UR4 ;  /* 0x0000000400007c02 */ /* 0x001fce0008000f00 */
[----:B------:R-:W-:Y:S05]  /*0300*/  CALL.REL.NOINC `($__internal_1_$__cuda_sm3x_div_rn_noftz_f32_slowpath) ;  /* 0x00000014009c7944 */ /* 0x000fea0003c00000 */
[----:B------:R-:W-:-:S07]  /*0310*/  IMAD.MOV.U32 R5, RZ, RZ, R0 ;  /* 0x000000ffff057224 */ /* 0x000fce00078e0000 */
.L_x_3:
[----:B------:R-:W0:Y:S01]  /*0320*/  LDC R11, c[0x0][0x3c0] ;  /* 0x0000f000ff0b7b82 */ /* 0x000e220000000800 */
[----:B------:R-:W1:Y:S07]  /*0330*/  LDCU UR4, c[0x0][0x370] ;  /* 0x00006e00ff0477ac */ /* 0x000e6e0008000800 */
[----:B------:R-:W2:Y:S01]  /*0340*/  LDC R0, c[0x0][0x3c8] ;  /* 0x0000f200ff007b82 */ /* 0x000ea20000000800 */
[----:B-1----:R-:W-:Y:S01]  /*0350*/  IMAD R4, R6, UR4, RZ ;  /* 0x0000000406047c24 */ /* 0x002fe2000f8e02ff */
[----:B0-----:R-:W-:-:S04]  /*0360*/  LOP3.LUT R2, R11, 0x1, RZ, 0xc0, !PT ;  /* 0x000000010b027812 */ /* 0x001fc800078ec0ff */
[----:B------:R-:W-:Y:S01]  /*0370*/  ISETP.NE.U32.AND P0, PT, R2, 0x1, PT ;  /* 0x000000010200780c */ /* 0x000fe20003f05070 */
[----:B--2---:R-:W-:-:S04]  /*0380*/  FMUL R3, R0, 4 ;  /* 0x4080000000037820 */ /* 0x004fc80000400000 */
[----:B------:R-:W-:-:S08]  /*0390*/  FMUL R3, R3, R0 ;  /* 0x0000000003037220 */ /* 0x000fd00000400000 */
[----:B------:R-:W-:Y:S05]  /*03a0*/  @P0 BRA `(.L_x_4) ;  /* 0x0000000800200947 */ /* 0x000fea0003800000 */
[----:B------:R-:W0:Y:S01]  /*03b0*/  LDC R25, c[0x0][0x3b8] ;  /* 0x0000ee00ff197b82 */ /* 0x000e220000000800 */
[----:B------:R-:W-:-:S07]  /*03c0*/  CS2R R14, SRZ ;  /* 0x00000000000e7805 */ /* 0x000fce000001ff00 */
[----:B------:R-:W1:Y:S02]  /*03d0*/  LDC.64 R26, c[0x0][0x388] ;  /* 0x0000e200ff1a7b82 */ /* 0x000e640000000a00 */
.L_x_11:
[-C--:B------:R-:W-:Y:S02]  /*03e0*/  IABS R0, R12.reuse ;  /* 0x0000000c00007213 */ /* 0x080fe40000000000 */
[----:B------:R-:W-:Y:S02]  /*03f0*/  IABS R13, R12 ;  /* 0x0000000c000d7213 */ /* 0x000fe40000000000 */
[----:B------:R-:W2:Y:S01]  /*0400*/  I2F.RP R2, R0 ;  /* 0x0000000000027306 */ /* 0x000ea20000209400 */
[----:B------:R-:W-:-:S07]  /*0410*/  IABS R22, R7 ;  /* 0x0000000700167213 */ /* 0x000fce0000000000 */
[----:B--2---:R-:W2:Y:S02]  /*0420*/  MUFU.RCP R2, R2 ;  /* 0x0000000200027308 */ /* 0x004ea40000001000 */
[----:B--2---:R-:W-:Y:S01]  /*0430*/  VIADD R18, R2, 0xffffffe ;  /* 0x0ffffffe02127836 */ /* 0x004fe20000000000 */
[----:B0-----:R-:W-:-:S05]  /*0440*/  IABS R2, R25 ;  /* 0x0000001900027213 */ /* 0x001fca0000000000 */
[----:B------:R0:W2:Y:S08]  /*0450*/  F2I.FTZ.U32.TRUNC.NTZ R19, R18 ;  /* 0x0000001200137305 */ /* 0x0000b0000021f000 */
[----:B------:R-:W3:Y:S01]  /*0460*/  I2F.RP R20, R2 ;  /* 0x0000000200147306 */ /* 0x000ee20000209400 */
[----:B0-----:R-:W-:Y:S01]  /*0470*/  IMAD.MOV.U32 R18, RZ, RZ, RZ ;  /* 0x000000ffff127224 */ /* 0x001fe200078e00ff */
[----:B--2---:R-:W-:-:S05]  /*0480*/  IADD3 R11, PT, PT, RZ, -R19, RZ ;  /* 0x80000013ff0b7210 */ /* 0x004fca0007ffe0ff */
[----:B------:R-:W-:Y:S01]  /*0490*/  IMAD R11, R11, R0, RZ ;  /* 0x000000000b0b7224 */ /* 0x000fe200078e02ff */
[----:B---3--:R-:W0:Y:S03]  /*04a0*/  MUFU.RCP R20, R20 ;  /* 0x0000001400147308 */ /* 0x008e260000001000 */
[----:B------:R-:W-:-:S04]  /*04b0*/  IMAD.HI.U32 R19, R19, R11, R18 ;  /* 0x0000000b13137227 */ /* 0x000fc800078e0012 */
[----:B------:R-:W-:Y:S02]  /*04c0*/  IMAD.MOV R11, RZ, RZ, -R13 ;  /* 0x000000ffff0b7224 */ /* 0x000fe400078e0a0d */
[----:B------:R-:W-:-:S04]  /*04d0*/  IMAD.HI.U32 R13, R19, R22, RZ ;  /* 0x00000016130d7227 */ /* 0x000fc800078e00ff */
[----:B------:R-:W-:-:S05]  /*04e0*/  IMAD R11, R13, R11, R22 ;  /* 0x0000000b0d0b7224 */ /* 0x000fca00078e0216 */
[----:B------:R-:W-:Y:S01]  /*04f0*/  ISETP.GT.U32.AND P2, PT, R0, R11, PT ;  /* 0x0000000b0000720c */ /* 0x000fe20003f44070 */
[----:B0-----:R-:W-:-:S04]  /*0500*/  VIADD R18, R20, 0xffffffe ;  /* 0x0ffffffe14127836 */ /* 0x001fc80000000000 */
[----:B------:R0:W2:Y:S08]  /*0510*/  F2I.FTZ.U32.TRUNC.NTZ R19, R18 ;  /* 0x0000001200137305 */ /* 0x0000b0000021f000 */
[-C--:B------:R-:W-:Y:S01]  /*0520*/  @!P2 IADD3 R11, PT, PT, R11, -R0.reuse, RZ ;  /* 0x800000000b0ba210 */ /* 0x080fe20007ffe0ff */
[----:B------:R-:W-:Y:S01]  /*0530*/  @!P2 VIADD R13, R13, 0x1 ;  /* 0x000000010d0da836 */ /* 0x000fe20000000000 */
[----:B------:R-:W-:Y:S01]  /*0540*/  ISETP.NE.AND P2, PT, R12, RZ, PT ;  /* 0x000000ff0c00720c */ /* 0x000fe20003f45270 */
[----:B0-----:R-:W-:Y:S01]  /*0550*/  IMAD.MOV.U32 R18, RZ, RZ, RZ ;  /* 0x000000ffff127224 */ /* 0x001fe200078e00ff */
[----:B------:R-:W-:-:S02]  /*0560*/  ISETP.GE.U32.AND P0, PT, R11, R0, PT ;  /* 0x000000000b00720c */ /* 0x000fc40003f06070 */
[----:B------:R-:W-:Y:S01]  /*0570*/  LOP3.LUT R0, R7, R12, RZ, 0x3c, !PT ;  /* 0x0000000c07007212 */ /* 0x000fe200078e3cff */
[----:B--2---:R-:W-:-:S03]  /*0580*/  IMAD.MOV R11, RZ, RZ, -R19 ;  /* 0x000000ffff0b7224 */ /* 0x004fc600078e0a13 */
[----:B------:R-:W-:Y:S01]  /*0590*/  ISETP.GE.AND P1, PT, R0, RZ, PT ;  /* 0x000000ff0000720c */ /* 0x000fe20003f26270 */
[----:B------:R-:W-:-:S04]  /*05a0*/  IMAD R11, R11, R2, RZ ;  /* 0x000000020b0b7224 */ /* 0x000fc800078e02ff */
[----:B------:R-:W-:Y:S02]  /*05b0*/  IMAD.HI.U32 R18, R19, R11, R18 ;  /* 0x0000000b13127227 */ /* 0x000fe400078e0012 */
[----:B------:R-:W-:-:S06]  /*05c0*/  @P0 IADD3 R13, PT, PT, R13, 0x1, RZ ;  /* 0x000000010d0d0810 */ /* 0x000fcc0007ffe0ff */
[----:B------:R-:W-:Y:S01]  /*05d0*/  @!P1 IMAD.MOV R13, RZ, RZ, -R13 ;  /* 0x000000ffff0d9224 */ /* 0x000fe200078e0a0d */
[----:B------:R-:W-:-:S04]  /*05e0*/  @!P2 LOP3.LUT R13, RZ, R12, RZ, 0x33, !PT ;  /* 0x0000000cff0da212 */ /* 0x000fc800078e33ff */
[----:B------:R-:W-:-:S05]  /*05f0*/  IADD3 R0, PT, PT, -R13, RZ, RZ ;  /* 0x000000ff0d007210 */ /* 0x000fca0007ffe1ff */
[----:B------:R-:W-:-:S05]  /*0600*/  IMAD R0, R12, R0, R7 ;  /* 0x000000000c007224 */ /* 0x000fca00078e0207 */
[----:B------:R-:W-:-:S05]  /*0610*/  IABS R20, R0 ;  /* 0x0000000000147213 */ /* 0x000fca0000000000 */
[----:B------:R-:W-:Y:S02]  /*0620*/  IMAD.MOV.U32 R19, RZ, RZ, R20 ;  /* 0x000000ffff137224 */ /* 0x000fe400078e0014 */
[----:B------:R-:W0:Y:S02]  /*0630*/  LDC.64 R20, c[0x0][0x390] ;  /* 0x0000e400ff147b82 */ /* 0x000e240000000a00 */
[----:B------:R-:W-:-:S05]  /*0640*/  IMAD.HI.U32 R11, R18, R19, RZ ;  /* 0x00000013120b7227 */ /* 0x000fca00078e00ff */
[----:B------:R-:W-:-:S05]  /*0650*/  IADD3 R18, PT, PT, -R11, RZ, RZ ;  /* 0x000000ff0b127210 */ /* 0x000fca0007ffe1ff */
[----:B------:R-:W-:-:S05]  /*0660*/  IMAD R19, R2, R18, R19 ;  /* 0x0000001202137224 */ /* 0x000fca00078e0213 */
[----:B------:R-:W-:-:S13]  /*0670*/  ISETP.GT.U32.AND P2, PT, R2, R19, PT ;  /* 0x000000130200720c */ /* 0x000fda0003f44070 */
[----:B------:R-:W-:Y:S02]  /*0680*/  @!P2 IMAD.IADD R19, R19, 0x1, -R2 ;  /* 0x000000011313a824 */ /* 0x000fe400078e0a02 */
[----:B------:R-:W-:Y:S01]  /*0690*/  @!P2 VIADD R11, R11, 0x1 ;  /* 0x000000010b0ba836 */ /* 0x000fe20000000000 */
[----:B------:R-:W-:Y:S02]  /*06a0*/  ISETP.NE.AND P2, PT, R25, RZ, PT ;  /* 0x000000ff1900720c */ /* 0x000fe40003f45270 */
[----:B------:R-:W-:Y:S02]  /*06b0*/  ISETP.GE.U32.AND P0, PT, R19, R2, PT ;  /* 0x000000021300720c */ /* 0x000fe40003f06070 */
[----:B------:R-:W2:Y:S01]  /*06c0*/  LDC.64 R18, c[0x0][0x398] ;  /* 0x0000e600ff127b82 */ /* 0x000ea20000000a00 */
[----:B------:R-:W-:-:S04]  /*06d0*/  LOP3.LUT R2, R0, R25, RZ, 0x3c, !PT ;  /* 0x0000001900027212 */ /* 0x000fc800078e3cff */
[----:B------:R-:W-:-:S06]  /*06e0*/  ISETP.GE.AND P1, PT, R2, RZ, PT ;  /* 0x000000ff0200720c */ /* 0x000fcc0003f26270 */
[----:B------:R-:W-:-:S07]  /*06f0*/  @P0 IADD3 R11, PT, PT, R11, 0x1, RZ ;  /* 0x000000010b0b0810 */ /* 0x000fce0007ffe0ff */
[----:B------:R-:W-:Y:S01]  /*0700*/  @!P1 IMAD.MOV R11, RZ, RZ, -R11 ;  /* 0x000000ffff0b9224 */ /* 0x000fe200078e0a0b */
[----:B------:R-:W-:-:S05]  /*0710*/  @!P2 LOP3.LUT R11, RZ, R25, RZ, 0x33, !PT ;  /* 0x00000019ff0ba212 */ /* 0x000fca00078e33ff */
[----:B------:R-:W-:Y:S02]  /*0720*/  IMAD.MOV R29, RZ, RZ, -R11 ;  /* 0x000000ffff1d7224 */ /* 0x000fe400078e0a0b */
[----:B--2---:R-:W-:-:S04]  /*0730*/  IMAD.WIDE R18, R13, 0x4, R18 ;  /* 0x000000040d127825 */ /* 0x004fc800078e0212 */
[----:B0-----:R-:W-:Y:S02]  /*0740*/  IMAD.WIDE R20, R11, 0x4, R20 ;  /* 0x000000040b147825 */ /* 0x001fe400078e0214 */
[----:B------:R-:W2:Y:S02]  /*0750*/  LDG.E.CONSTANT R18, desc[UR6][R18.64] ;  /* 0x0000000612127981 */ /* 0x000ea4000c1e9900 */
[----:B------:R-:W-:Y:S02]  /*0760*/  IMAD R29, R25, R29, R0 ;  /* 0x0000001d191d7224 */ /* 0x000fe400078e0200 */
[----:B------:R-:W3:Y:S02]  /*0770*/  LDG.E.CONSTANT R20, desc[UR6][R20.64] ;  /* 0x0000000614147981 */ /* 0x000ee4000c1e9900 */
[----:B-1----:R-:W-:-:S06]  /*0780*/  IMAD.WIDE R22, R29, 0x4, R26 ;  /* 0x000000041d167825 */ /* 0x002fcc00078e021a */
[----:B------:R-:W4:Y:S01]  /*0790*/  LDG.E.CONSTANT R22, desc[UR6][R22.64] ;  /* 0x0000000616167981 */ /* 0x000f22000c1e9900 */
[----:B------:R-:W-:Y:S01]  /*07a0*/  BSSY.RECONVERGENT B1, `(.L_x_5) ;  /* 0x0000044000017945 */ /* 0x000fe20003800200 */
[----:B--2---:R-:W-:-:S04]  /*07b0*/  FMUL R0, R18, R18 ;  /* 0x0000001212007220 */ /* 0x004fc80000400000 */
[----:B---3--:R-:W-:-:S04]  /*07c0*/  FFMA R0, R20, R20, R0 ;  /* 0x0000001414007223 */ /* 0x008fc80000000000 */
[----:B----4-:R-:W-:-:S05]  /*07d0*/  FFMA R2, R22, R22, R0 ;  /* 0x0000001616027223 */ /* 0x010fca0000000000 */
[----:B------:R-:W-:-:S13]  /*07e0*/  FSETP.NEU.AND P0, PT, R2, RZ, PT ;  /* 0x000000ff0200720b */ /* 0x000fda0003f0d000 */
[----:B------:R-:W-:Y:S05]  /*07f0*/  @!P0 BRA `(.L_x_6) ;  /* 0x0000000000f88947 */ /* 0x000fea0003800000 */
[----:B------:R-:W0:Y:S08]  /*0800*/  LDC.64 R22, c[0x0][0x3a0] ;  /* 0x0000e800ff167b82 */ /* 0x000e300000000a00 */
[----:B------:R-:W1:Y:S08]  /*0810*/  LDC.64 R20, c[0x0][0x3a8] ;  /* 0x0000ea00ff147b82 */ /* 0x000e700000000a00 */
[----:B------:R-:W2:Y:S01]  /*0820*/  LDC.64 R18, c[0x0][0x3b0] ;  /* 0x0000ec00ff127b82 */ /* 0x000ea20000000a00 */
[----:B0-----:R-:W-:-:S06]  /*0830*/  IMAD.WIDE R22, R29, 0x4, R22 ;  /* 0x000000041d167825 */ /* 0x001fcc00078e0216 */
[----:B------:R-:W3:Y:S01]  /*0840*/  LDG.E.CONSTANT R22, desc[UR6][R22.64] ;  /* 0x0000000616167981 */ /* 0x000ee2000c1e9900 */
[----:B-1----:R-:W-:-:S06]  /*0850*/  IMAD.WIDE R20, R11, 0x4, R20 ;  /* 0x000000040b147825 */ /* 0x002fcc00078e0214 */
[----:B------:R-:W3:Y:S01]  /*0860*/  LDG.E.CONSTANT R21, desc[UR6][R20.64] ;  /* 0x0000000614157981 */ /* 0x000ee2000c1e9900 */
[----:B--2---:R-:W-:-:S06]  /*0870*/  IMAD.WIDE R18, R13, 0x4, R18 ;  /* 0x000000040d127825 */ /* 0x004fcc00078e0212 */
[----:B------:R-:W2:Y:S01]  /*0880*/  LDG.E.CONSTANT R18, desc[UR6][R18.64] ;  /* 0x0000000612127981 */ /* 0x000ea2000c1e9900 */
[----:B---3--:R-:W-:-:S04]  /*0890*/  FMUL R11, R22, R21 ;  /* 0x00000015160b7220 */ /* 0x008fc80000400000 */
[----:B--2---:R-:W-:-:S05]  /*08a0*/  FMUL R11, R11, R18 ;  /* 0x000000120b0b7220 */ /* 0x004fca0000400000 */
[----:B------:R-:W-:-:S13]  /*08b0*/  FSETP.GTU.AND P0, PT, R11, 1.00000001335143196e-10, PT ;  /* 0x2edbe6ff0b00780b */ /* 0x000fda0003f0c000 */
[----:B------:R-:W-:Y:S05]  /*08c0*/  @!P0 BRA `(.L_x_6) ;  /* 0x0000000000c48947 */ /* 0x000fea0003800000 */
[----:B------:R-:W0:Y:S01]  /*08d0*/  MUFU.RCP R0, R3 ;  /* 0x0000000300007308 */ /* 0x000e220000001000 */
[----:B------:R-:W-:Y:S07]  /*08e0*/  BSSY.RECONVERGENT B2, `(.L_x_7) ;  /* 0x000000c000027945 */ /* 0x000fee0003800200 */
[----:B------:R-:W1:Y:S01]  /*08f0*/  FCHK P0, R2, R3 ;  /* 0x0000000302007302 */ /* 0x000e620000000000 */
[----:B0-----:R-:W-:-:S04]  /*0900*/  FFMA R19, -R3, R0, 1 ;  /* 0x3f80000003137423 */ /* 0x001fc80000000100 */
[----:B------:R-:W-:-:S04]  /*0910*/  FFMA R19, R0, R19, R0 ;  /* 0x0000001300137223 */ /* 0x000fc80000000000 */
[----:B------:R-:W-:-:S04]  /*0920*/  FFMA R0, R2, R19, RZ ;  /* 0x0000001302007223 */ /* 0x000fc800000000ff */
[----:B------:R-:W-:-:S04]  /*0930*/  FFMA R18, -R3, R0, R2 ;  /* 0x0000000003127223 */ /* 0x000fc80000000102 */
[----:B------:R-:W-:Y:S01]  /*0940*/  FFMA R0, R19, R18, R0 ;  /* 0x0000001213007223 */ /* 0x000fe20000000000 */
[----:B-1----:R-:W-:Y:S06]  /*0950*/  @!P0 BRA `(.L_x_8) ;  /* 0x0000000000108947 */ /* 0x002fec0003800000 */
[----:B------:R-:W-:Y:S01]  /*0960*/  MOV R20, R2 ;  /* 0x0000000200147202 */ /* 0x000fe20000000f00 */
[----:B------:R-:W-:Y:S01]  /*0970*/  IMAD.MOV.U32 R0, RZ, RZ, R3 ;  /* 0x000000ffff007224 */ /* 0x000fe200078e0003 */
[----:B------:R-:W-:-:S07]  /*0980*/  MOV R18, 0x9a0 ;  /* 0x000009a000127802 */ /* 0x000fce0000000f00 */
[----:B------:R-:W-:Y:S05]  /*0990*/  CALL.REL.NOINC `($__internal_1_$__cuda_sm3x_div_rn_noftz_f32_slowpath) ;  /* 0x0000000c00f87944 */ /* 0x000fea0003c00000 */
.L_x_8:
[----:B------:R-:W-:Y:S05]  /*09a0*/  BSYNC.RECONVERGENT B2 ;  /* 0x0000000000027941 */ /* 0x000fea0003800200 */
.L_x_7:
[----:B------:R-:W-:Y:S01]  /*09b0*/  FMUL R18, R0, -1.4426950216293334961 ;  /* 0xbfb8aa3b00127820 */ /* 0x000fe20000400000 */
[----:B------:R-:W-:Y:S01]  /*09c0*/  FMUL R19, R2, R11 ;  /* 0x0000000b02137220 */ /* 0x000fe20000400000 */
[----:B------:R-:W-:Y:S03]  /*09d0*/  BSSY.RECONVERGENT B2, `(.L_x_9) ;  /* 0x0000011000027945 */ /* 0x000fe60003800200 */
[----:B------:R-:W-:Y:S01]  /*09e0*/  FSETP.GEU.AND P0, PT, R18, -126, PT ;  /* 0xc2fc00001200780b */ /* 0x000fe20003f0e000 */
[----:B------:R-:W0:-:S12]  /*09f0*/  MUFU.RCP R0, R19 ;  /* 0x0000001300007308 */ /* 0x000e180000001000 */
[----:B------:R-:W-:-:S04]  /*0a00*/  @!P0 FMUL R18, R18, 0.5 ;  /* 0x3f00000012128820 */ /* 0x000fc80000400000 */
[----:B------:R-:W1:Y:S01]  /*0a10*/  MUFU.EX2 R20, R18 ;  /* 0x0000001200147308 */ /* 0x000e620000000800 */
[----:B0-----:R-:W-:-:S04]  /*0a20*/  FFMA R11, -R19, R0, 1 ;  /* 0x3f800000130b7423 */ /* 0x001fc80000000100 */
[----:B------:R-:W-:Y:S01]  /*0a30*/  FFMA R11, R0, R11, R0 ;  /* 0x0000000b000b7223 */ /* 0x000fe20000000000 */
[----:B-1----:R-:W-:-:S04]  /*0a40*/  @!P0 FMUL R20, R20, R20 ;  /* 0x0000001414148220 */ /* 0x002fc80000400000 */
[----:B------:R-:W-:-:S04]  /*0a50*/  FMUL R20, R20, R5 ;  /* 0x0000000514147220 */ /* 0x000fc80000400000 */
[----:B------:R-:W0:Y:S01]  /*0a60*/  FCHK P0, R20, R19 ;  /* 0x0000001314007302 */ /* 0x000e220000000000 */
[----:B------:R-:W-:-:S04]  /*0a70*/  FFMA R0, R20, R11, RZ ;  /* 0x0000000b14007223 */ /* 0x000fc800000000ff */
[----:B------:R-:W-:-:S04]  /*0a80*/  FFMA R2, -R19, R0, R20 ;  /* 0x0000000013027223 */ /* 0x000fc80000000114 */
[----:B------:R-:W-:Y:S01]  /*0a90*/  FFMA R0, R11, R2, R0 ;  /* 0x000000020b007223 */ /* 0x000fe20000000000 */
[----:B0-----:R-:W-:Y:S06]  /*0aa0*/  @!P0 BRA `(.L_x_10) ;  /* 0x00000000000c8947 */ /* 0x001fec0003800000 */
[----:B------:R-:W-:Y:S01]  /*0ab0*/  IMAD.MOV.U32 R0, RZ, RZ, R19 ;  /* 0x000000ffff007224 */ /* 0x000fe200078e0013 */
[----:B------:R-:W-:-:S07]  /*0ac0*/  MOV R18, 0xae0 ;  /* 0x00000ae000127802 */ /* 0x000fce0000000f00 */
[----:B------:R-:W-:Y:S05]  /*0ad0*/  CALL.REL.NOINC `($__internal_1_$__cuda_sm3x_div_rn_noftz_f32_slowpath) ;  /* 0x0000000c00a87944 */ /* 0x000fea0003c00000 */
.L_x_10:
[----:B------:R-:W-:Y:S05]  /*0ae0*/  BSYNC.RECONVERGENT B2 ;  /* 0x0000000000027941 */ /* 0x000fea0003800200 */
.L_x_9:
[----:B------:R-:W0:Y:S02]  /*0af0*/  LDC.64 R18, c[0x0][0x380] ;  /* 0x0000e000ff127b82 */ /* 0x000e240000000a00 */
[----:B0-----:R-:W-:-:S06]  /*0b00*/  IMAD.WIDE R18, R7, 0x8, R18 ;  /* 0x0000000807127825 */ /* 0x001fcc00078e0212 */
[----:B------:R-:W2:Y:S01]  /*0b10*/  LDG.E.64.CONSTANT R18, desc[UR6][R18.64] ;  /* 0x0000000612127981 */ /* 0x000ea2000c1e9b00 */
[----:B------:R-:W-:Y:S01]  /*0b20*/  F2F.F64.F32 R22, R0 ;  /* 0x0000000000167310 */ /* 0x000fe20000201800 */
[----:B------:R-:W-:Y:S02]  /*0b30*/  ISETP.NE.AND P0, PT, R13, RZ, PT ;  /* 0x000000ff0d00720c */ /* 0x000fe40003f05270 */
[----:B------:R-:W-:-:S05]  /*0b40*/  MOV R2, 0x3fe00000 ;  /* 0x3fe0000000027802 */ /* 0x000fca0000000f00 */
[----:B--2---:R-:W0:Y:S08]  /*0b50*/  F2F.F64.F32 R20, R19 ;  /* 0x0000001300147310 */ /* 0x004e300000201800 */
[----:B------:R-:W1:Y:S01]  /*0b60*/  F2F.F64.F32 R28, R18 ;  /* 0x00000012001c7310 */ /* 0x000e620000201800 */
[----:B0-----:R-:W-:-:S08]  /*0b70*/  DMUL R20, R20, R20 ;  /* 0x0000001414147228 */ /* 0x001fd00000000000 */
[----:B-1----:R-:W-:Y:S01]  /*0b80*/  DFMA R28, R28, R28, R20 ;  /* 0x0000001c1c1c722b */ /* 0x002fe20000000014 */
[----:B------:R-:W-:Y:S01]  /*0b90*/  FSEL R21, R2, 1.875, !P0 ;  /* 0x3ff0000002157808 */ /* 0x000fe20004000000 */
[----:B------:R-:W-:-:S06]  /*0ba0*/  IMAD.MOV.U32 R20, RZ, RZ, RZ ;  /* 0x000000ffff147224 */ /* 0x000fcc00078e00ff */
[----:B------:R-:W-:Y:S02]  /*0bb0*/  DMUL R28, R28, R16 ;  /* 0x000000101c1c7228 */ /* 0x000fe40000000000 */
[----:B------:R-:W-:-:S08]  /*0bc0*/  DMUL R22, R22, R20 ;  /* 0x0000001416167228 */ /* 0x000fd00000000000 */
[----:B------:R-:W-:-:S11]  /*0bd0*/  DFMA R14, R22, R28, R14 ;  /* 0x0000001c160e722b */ /* 0x000fd6000000000e */
.L_x_6:
[----:B------:R-:W-:Y:S05]  /*0be0*/  BSYNC.RECONVERGENT B1 ;  /* 0x0000000000017941 */ /* 0x000fea0003800200 */
.L_x_5:
[----:B------:R-:W-:-:S05]  /*0bf0*/  IMAD.IADD R7, R4, 0x1, R7 ;  /* 0x0000000104077824 */ /* 0x000fca00078e0207 */
[----:B------:R-:W-:-:S13]  /*0c00*/  ISETP.GE.AND P0, PT, R7, R10, PT ;  /* 0x0000000a0700720c */ /* 0x000fda0003f06270 */
[----:B------:R-:W-:Y:S05]  /*0c10*/  @!P0 BRA `(.L_x_11) ;  /* 0xfffffff400f08947 */ /* 0x000fea000383ffff */
[----:B------:R-:W-:Y:S05]  /*0c20*/  BRA `(.L_x_2) ;  /* 0x00000008003c7947 */ /* 0x000fea0003800000 */
.L_x_4:
[----:B------:R-:W0:Y:S01]  /*0c30*/  LDC R13, c[0x0][0x3b8] ;  /* 0x0000ee00ff0d7b82 */ /* 0x000e220000000800 */
[----:B------:R-:W-:Y:S02]  /*0c40*/  SHF.R.S32.HI R11, RZ, 0x1, R11 ;  /* 0x00000001ff0b7819 */ /* 0x000fe4000001140b */
[----:B------:R-:W-:-:S07]  /*0c50*/  CS2R R14, SRZ ;  /* 0x00000000000e7805 */ /* 0x000fce000001ff00 */
.L_x_18:
[-C--:B------:R-:W-:Y:S02]  /*0c60*/  IABS R0, R12.reuse ;  /* 0x0000000c00007213 */ /* 0x080fe40000000000 */
[----:B------:R-:W-:Y:S02]  /*0c70*/  IABS R20, R7 ;  /* 0x0000000700147213 */ /* 0x000fe40000000000 */
[----:B------:R-:W1:Y:S01]  /*0c80*/  I2F.RP R2, R0 ;  /* 0x0000000000027306 */ /* 0x000e620000209400 */
[----:B------:R-:W-:-:S07]  /*0c90*/  IABS R23, R12 ;  /* 0x0000000c00177213 */ /* 0x000fce0000000000 */
[----:B-1----:R-:W1:Y:S02]  /*0ca0*/  MUFU.RCP R2, R2 ;  /* 0x0000000200027308 */ /* 0x002e640000001000 */
[----:B-1----:R-:W-:-:S06]  /*0cb0*/  IADD3 R18, PT, PT, R2, 0xffffffe, RZ ;  /* 0x0ffffffe02127810 */ /* 0x002fcc0007ffe0ff */
[----:B------:R1:W2:Y:S02]  /*0cc0*/  F2I.FTZ.U32.TRUNC.NTZ R19, R18 ;  /* 0x0000001200137305 */ /* 0x0002a4000021f000 */
[----:B-1----:R-:W-:Y:S02]  /*0cd0*/  IMAD.MOV.U32 R18, RZ, RZ, RZ ;  /* 0x000000ffff127224 */ /* 0x002fe400078e00ff */
[----:B--2---:R-:W-:-:S04]  /*0ce0*/  IMAD.MOV R21, RZ, RZ, -R19 ;  /* 0x000000ffff157224 */ /* 0x004fc800078e0a13 */
[----:B------:R-:W-:-:S04]  /*0cf0*/  IMAD R21, R21, R0, RZ ;  /* 0x0000000015157224 */ /* 0x000fc800078e02ff */
[----:B------:R-:W-:Y:S01]  /*0d00*/  IMAD.HI.U32 R22, R19, R21, R18 ;  /* 0x0000001513167227 */ /* 0x000fe200078e0012 */
[----:B0-----:R-:W-:Y:S02]  /*0d10*/  IABS R21, R13 ;  /* 0x0000000d00157213 */ /* 0x001fe40000000000 */
[----:B------:R-:W-:Y:S01]  /*0d20*/  MOV R19, R20 ;  /* 0x0000001400137202 */ /* 0x000fe20000000f00 */
[----:B------:R-:W-:Y:S02]  /*0d30*/  IMAD.MOV R18, RZ, RZ, -R23 ;  /* 0x000000ffff127224 */ /* 0x000fe400078e0a17 */
[----:B------:R-:W-:Y:S02]  /*0d40*/  IMAD.MOV.U32 R20, RZ, RZ, R21 ;  /* 0x000000ffff147224 */ /* 0x000fe400078e0015 */
[----:B------:R-:W-:Y:S02]  /*0d50*/  IMAD.HI.U32 R2, R22, R19, RZ ;  /* 0x0000001316027227 */ /* 0x000fe400078e00ff */
[----:B------:R-:W0:Y:S02]  /*0d60*/  I2F.RP R21, R20 ;  /* 0x0000001400157306 */ /* 0x000e240000209400 */
[----:B------:R-:W-:-:S05]  /*0d70*/  IMAD R19, R2, R18, R19 ;  /* 0x0000001202137224 */ /* 0x000fca00078e0213 */
[----:B------:R-:W-:Y:S01]  /*0d80*/  ISETP.GT.U32.AND P2, PT, R0, R19, PT ;  /* 0x000000130000720c */ /* 0x000fe20003f44070 */
[----:B0-----:R-:W0:-:S12]  /*0d90*/  MUFU.RCP R21, R21 ;  /* 0x0000001500157308 */ /* 0x001e180000001000 */
[-C--:B------:R-:W-:Y:S01]  /*0da0*/  @!P2 IADD3 R19, PT, PT, R19, -R0.reuse, RZ ;  /* 0x800000001313a210 */ /* 0x080fe20007ffe0ff */
[----:B------:R-:W-:Y:S01]  /*0db0*/  @!P2 VIADD R2, R2, 0x1 ;  /* 0x000000010202a836 */ /* 0x000fe20000000000 */
[----:B------:R-:W-:Y:S02]  /*0dc0*/  ISETP.NE.AND P2, PT, R12, RZ, PT ;  /* 0x000000ff0c00720c */ /* 0x000fe40003f45270 */
[----:B------:R-:W-:Y:S02]  /*0dd0*/  ISETP.GE.U32.AND P1, PT, R19, R0, PT ;  /* 0x000000001300720c */ /* 0x000fe40003f26070 */
[----:B------:R-:W-:-:S04]  /*0de0*/  LOP3.LUT R0, R7, R12, RZ, 0x3c, !PT ;  /* 0x0000000c07007212 */ /* 0x000fc800078e3cff */
[----:B------:R-:W-:Y:S01]  /*0df0*/  ISETP.GE.AND P0, PT, R0, RZ, PT ;  /* 0x000000ff0000720c */ /* 0x000fe20003f06270 */
[----:B0-----:R-:W-:-:S04]  /*0e00*/  VIADD R18, R21, 0xffffffe ;  /* 0x0ffffffe15127836 */ /* 0x001fc80000000000 */
[----:B------:R0:W1:Y:S02]  /*0e10*/  F2I.FTZ.U32.TRUNC.NTZ R19, R18 ;  /* 0x0000001200137305 */ /* 0x000064000021f000 */
[----:B------:R-:W-:-:S06]  /*0e20*/  @P1 IADD3 R2, PT, PT, R2, 0x1, RZ ;  /* 0x0000000102021810 */ /* 0x000fcc0007ffe0ff */
[----:B------:R-:W-:Y:S01]  /*0e30*/  @!P0 IMAD.MOV R2, RZ, RZ, -R2 ;  /* 0x000000ffff028224 */ /* 0x000fe200078e0a02 */
[----:B------:R-:W-:Y:S01]  /*0e40*/  @!P2 LOP3.LUT R2, RZ, R12, RZ, 0x33, !PT ;  /* 0x0000000cff02a212 */ /* 0x000fe200078e33ff */
[----:B0-----:R-:W-:-:S03]  /*0e50*/  IMAD.MOV.U32 R18, RZ, RZ, RZ ;  /* 0x000000ffff127224 */ /* 0x001fc600078e00ff */
[----:B------:R-:W-:Y:S01]  /*0e60*/  IADD3 R0, PT, PT, -R2, RZ, RZ ;  /* 0x000000ff02007210 */ /* 0x000fe20007ffe1ff */
[----:B-1----:R-:W-:-:S04]  /*0e70*/  IMAD.MOV R21, RZ, RZ, -R19 ;  /* 0x000000ffff157224 */ /* 0x002fc800078e0a13 */
[----:B------:R-:W-:Y:S02]  /*0e80*/  IMAD R0, R12, R0, R7 ;  /* 0x000000000c007224 */ /* 0x000fe400078e0207 */
[----:B------:R-:W-:-:S03]  /*0e90*/  IMAD R21, R21, R20, RZ ;  /* 0x0000001415157224 */ /* 0x000fc600078e02ff */
[----:B------:R-:W-:Y:S01]  /*0ea0*/  IABS R22, R0 ;  /* 0x0000000000167213 */ /* 0x000fe20000000000 */
[----:B------:R-:W-:-:S04]  /*0eb0*/  IMAD.HI.U32 R18, R19, R21, R18 ;  /* 0x0000001513127227 */ /* 0x000fc800078e0012 */
[----:B------:R-:W-:Y:S02]  /*0ec0*/  IMAD.MOV.U32 R19, RZ, RZ, R22 ;  /* 0x000000ffff137224 */ /* 0x000fe400078e0016 */
[----:B------:R-:W0:Y:S02]  /*0ed0*/  LDC.64 R22, c[0x0][0x398] ;  /* 0x0000e600ff167b82 */ /* 0x000e240000000a00 */
[----:B------:R-:W-:-:S05]  /*0ee0*/  IMAD.HI.U32 R25, R18, R19, RZ ;  /* 0x0000001312197227 */ /* 0x000fca00078e00ff */
[----:B------:R-:W-:-:S05]  /*0ef0*/  IADD3 R18, PT, PT, -R25, RZ, RZ ;  /* 0x000000ff19127210 */ /* 0x000fca0007ffe1ff */
[----:B------:R-:W-:Y:S01]  /*0f00*/  IMAD R19, R20, R18, R19 ;  /* 0x0000001214137224 */ /* 0x000fe200078e0213 */
[----:B------:R-:W-:-:S04]  /*0f10*/  LOP3.LUT R18, R0, R13, RZ, 0x3c, !PT ;  /* 0x0000000d00127212 */ /* 0x000fc800078e3cff */
[----:B------:R-:W-:Y:S02]  /*0f20*/  ISETP.GT.U32.AND P2, PT, R20, R19, PT ;  /* 0x000000131400720c */ /* 0x000fe40003f44070 */
[----:B------:R-:W-:Y:S01]  /*0f30*/  ISETP.GE.AND P0, PT, R18, RZ, PT ;  /* 0x000000ff1200720c */ /* 0x000fe20003f06270 */
[----:B0-----:R-:W-:-:S10]  /*0f40*/  IMAD.WIDE R22, R2, 0x4, R22 ;  /* 0x0000000402167825 */ /* 0x001fd400078e0216 */
[----:B------:R-:W-:Y:S01]  /*0f50*/  @!P2 IMAD.IADD R19, R19, 0x1, -R20 ;  /* 0x000000011313a824 */ /* 0x000fe200078e0a14 */
[----:B------:R-:W2:Y:S01]  /*0f60*/  LDG.E.CONSTANT R22, desc[UR6][R22.64] ;  /* 0x0000000616167981 */ /* 0x000ea2000c1e9900 */
[----:B------:R-:W-:Y:S01]  /*0f70*/  @!P2 VIADD R25, R25, 0x1 ;  /* 0x000000011919a836 */ /* 0x000fe20000000000 */
[----:B------:R-:W-:Y:S02]  /*0f80*/  ISETP.NE.AND P2, PT, R13, RZ, PT ;  /* 0x000000ff0d00720c */ /* 0x000fe40003f45270 */
[----:B------:R-:W-:Y:S02]  /*0f90*/  ISETP.GE.U32.AND P1, PT, R19, R20, PT ;  /* 0x000000141300720c */ /* 0x000fe40003f26070 */
[----:B------:R-:W0:Y:S08]  /*0fa0*/  LDC.64 R18, c[0x0][0x390] ;  /* 0x0000e400ff127b82 */ /* 0x000e300000000a00 */
[----:B------:R-:W1:Y:S03]  /*0fb0*/  LDC.64 R20, c[0x0][0x388] ;  /* 0x0000e200ff147b82 */ /* 0x000e660000000a00 */
[----:B------:R-:W-:-:S05]  /*0fc0*/  @P1 IADD3 R25, PT, PT, R25, 0x1, RZ ;  /* 0x0000000119191810 */ /* 0x000fca0007ffe0ff */
[----:B------:R-:W-:Y:S01]  /*0fd0*/  @!P0 IMAD.MOV R25, RZ, RZ, -R25 ;  /* 0x000000ffff198224 */ /* 0x000fe200078e0a19 */
[----:B------:R-:W-:-:S05]  /*0fe0*/  @!P2 LOP3.LUT R25, RZ, R13, RZ, 0x33, !PT ;  /* 0x0000000dff19a212 */ /* 0x000fca00078e33ff */
[----:B------:R-:W-:Y:S02]  /*0ff0*/  IMAD.MOV R27, RZ, RZ, -R25 ;  /* 0x000000ffff1b7224 */ /* 0x000fe400078e0a19 */
[----:B0-----:R-:W-:-:S04]  /*1000*/  IMAD.WIDE R18, R25, 0x4, R18 ;  /* 0x0000000419127825 */ /* 0x001fc800078e0212 */
        /* <DEDUP_REMOVED lines=36> */
.L_x_15:
[----:B------:R-:W-:Y:S05]  /*1250*/  BSYNC.RECONVERGENT B2 ;  /* 0x0000000000027941 */ /* 0x000fea0003800200 */
.L_x_14:
        /* <DEDUP_REMOVED lines=19> */
[----:B------:R-:W-:-:S07]  /*1390*/  MOV R22, R0 ;  /* 0x0000000000167202 */ /* 0x000fce0000000f00 */
.L_x_17:
[----:B------:R-:W-:Y:S05]  /*13a0*/  BSYNC.RECONVERGENT B2 ;  /* 0x0000000000027941 */ /* 0x000fea0003800200 */
.L_x_16:
[----:B------:R-:W0:Y:S02]  /*13b0*/  LDC.64 R18, c[0x0][0x380] ;  /* 0x0000e000ff127b82 */ /* 0x000e240000000a00 */
[----:B0-----:R-:W-:-:S06]  /*13c0*/  IMAD.WIDE R18, R7, 0x8, R18 ;  /* 0x0000000807127825 */ /* 0x001fcc00078e0212 */
[----:B------:R-:W2:Y:S01]  /*13d0*/  LDG.E.64.CONSTANT R18, desc[UR6][R18.64] ;  /* 0x0000000612127981 */ /* 0x000ea2000c1e9b00 */
[----:B------:R-:W-:Y:S01]  /*13e0*/  IMAD.MOV.U32 R0, RZ, RZ, 0x1 ;  /* 0x00000001ff007424 */ /* 0x000fe200078e00ff */
[----:B------:R-:W-:Y:S01]  /*13f0*/  ISETP.NE.AND P0, PT, R2, R11, PT ;  /* 0x0000000b0200720c */ /* 0x000fe20003f05270 */
[----:B------:R-:W-:Y:S03]  /*1400*/  F2F.F64.F32 R22, R22 ;  /* 0x0000001600167310 */ /* 0x000fe60000201800 */
[----:B------:R-:W-:Y:S02]  /*1410*/  SEL R0, R0, 0x2, !P0 ;  /* 0x0000000200007807 */ /* 0x000fe40004000000 */
[----:B------:R-:W-:-:S03]  /*1420*/  ISETP.NE.AND P0, PT, R2, RZ, PT ;  /* 0x000000ff0200720c */ /* 0x000fc60003f05270 */
[----:B------:R-:W0:Y:S02]  /*1430*/  I2F.F64.U32 R24, R0 ;  /* 0x0000000000187312 */ /* 0x000e240000201800 */
[----:B0-----:R-:W-:-:S10]  /*1440*/  DMUL R24, R24, 0.5 ;  /* 0x3fe0000018187828 */ /* 0x001fd40000000000 */
[----:B------:R-:W-:Y:S02]  /*1450*/  FSEL R24, R24, RZ, P0 ;  /* 0x000000ff18187208 */ /* 0x000fe40000000000 */
[----:B------:R-:W-:-:S06]  /*1460*/  FSEL R25, R25, 1.75, P0 ;  /* 0x3fe0000019197808 */ /* 0x000fcc0000000000 */
[----:B------:R-:W-:Y:S01]  /*1470*/  DMUL R24, R22, R24 ;  /* 0x0000001816187228 */ /* 0x000fe20000000000 */
[----:B--2---:R-:W0:Y:S08]  /*1480*/  F2F.F64.F32 R20, R19 ;  /* 0x0000001300147310 */ /* 0x004e300000201800 */
[----:B------:R-:W1:Y:S01]  /*1490*/  F2F.F64.F32 R26, R18 ;  /* 0x00000012001a7310 */ /* 0x000e620000201800 */
[----:B0-----:R-:W-:-:S08]  /*14a0*/  DMUL R20, R20, R20 ;  /* 0x0000001414147228 */ /* 0x001fd00000000000 */
[----:B-1----:R-:W-:-:S08]  /*14b0*/  DFMA R20, R26, R26, R20 ;  /* 0x0000001a1a14722b */ /* 0x002fd00000000014 */
[----:B------:R-:W-:-:S08]  /*14c0*/  DMUL R20, R20, R16 ;  /* 0x0000001014147228 */ /* 0x000fd00000000000 */
[----:B------:R-:W-:-:S11]  /*14d0*/  DFMA R14, R24, R20, R14 ;  /* 0x00000014180e722b */ /* 0x000fd6000000000e */
.L_x_13:
[----:B------:R-:W-:Y:S05]  /*14e0*/  BSYNC.RECONVERGENT B1 ;  /* 0x0000000000017941 */ /* 0x000fea0003800200 */
.L_x_12:
[----:B------:R-:W-:-:S05]  /*14f0*/  IMAD.IADD R7, R4, 0x1, R7 ;  /* 0x0000000104077824 */ /* 0x000fca00078e0207 */
[----:B------:R-:W-:-:S13]  /*1500*/  ISETP.GE.AND P0, PT, R7, R10, PT ;  /* 0x0000000a0700720c */ /* 0x000fda0003f06270 */
[----:B------:R-:W-:Y:S05]  /*1510*/  @!P0 BRA `(.L_x_18) ;  /* 0xfffffff400d08947 */ /* 0x000fea000383ffff */
.L_x_2:
[----:B------:R-:W-:Y:S05]  /*1520*/  BSYNC.RECONVERGENT B0 ;  /* 0x0000000000007941 */ /* 0x000fea0003800200 */
.L_x_1:
[----:B------:R-:W0:Y:S01]  /*1530*/  S2UR UR5, SR_CgaCtaId ;  /* 0x00000000000579c3 */ /* 0x000e220000008800 */
[----:B------:R-:W-:Y:S01]  /*1540*/  UMOV UR4, 0x400 ;  /* 0x0000040000047882 */ /* 0x000fe20000000000 */
[----:B------:R-:W-:Y:S02]  /*1550*/  ISETP.GE.U32.AND P1, PT, R6, 0x2, PT ;  /* 0x000000020600780c */ /* 0x000fe40003f26070 */
[----:B------:R-:W-:Y:S01]  /*1560*/  ISETP.NE.AND P0, PT, R9, RZ, PT ;  /* 0x000000ff0900720c */ /* 0x000fe20003f05270 */
[----:B0-----:R-:W-:-:S06]  /*1570*/  ULEA UR4, UR5, UR4, 0x18 ;  /* 0x0000000405047291 */ /* 0x001fcc000f8ec0ff */
[----:B------:R-:W-:-:S05]  /*1580*/  LEA R7, R9, UR4, 0x3 ;  /* 0x0000000409077c11 */ /* 0x000fca000f8e18ff */
[----:B------:R0:W-:Y:S01]  /*1590*/  STS.64 [R7], R14 ;  /* 0x0000000e07007388 */ /* 0x0001e20000000a00 */
[----:B------:R-:W-:Y:S06]  /*15a0*/  BAR.SYNC.DEFER_BLOCKING 0x0 ;  /* 0x0000000000007b1d */ /* 0x000fec0000010000 */
[----:B------:R-:W-:Y:S05]  /*15b0*/  @!P1 BRA `(.L_x_19) ;  /* 0x00000000002c9947 */ /* 0x000fea0003800000 */
.L_x_20:
[----:B------:R-:W-:-:S04]  /*15c0*/  SHF.R.U32.HI R10, RZ, 0x1, R6 ;  /* 0x00000001ff0a7819 */ /* 0x000fc80000011606 */
[----:B------:R-:W-:-:S13]  /*15d0*/  ISETP.GE.U32.AND P1, PT, R9, R10, PT ;  /* 0x0000000a0900720c */ /* 0x000fda0003f26070 */
[----:B------:R-:W-:Y:S01]  /*15e0*/  @!P1 LEA R0, R10, R7, 0x3 ;  /* 0x000000070a009211 */ /* 0x000fe200078e18ff */
[----:B------:R-:W-:Y:S04]  /*15f0*/  @!P1 LDS.64 R4, [R7] ;  /* 0x0000000007049984 */ /* 0x000fe80000000a00 */
[----:B------:R-:W1:Y:S02]  /*1600*/  @!P1 LDS.64 R2, [R0] ;  /* 0x0000000000029984 */ /* 0x000e640000000a00 */
[----:B-1----:R-:W-:-:S07]  /*1610*/  @!P1 DADD R2, R2, R4 ;  /* 0x0000000002029229 */ /* 0x002fce0000000004 */
[----:B------:R1:W-:Y:S01]  /*1620*/  @!P1 STS.64 [R7], R2 ;  /* 0x0000000207009388 */ /* 0x0003e20000000a00 */
[----:B------:R-:W-:Y:S01]  /*1630*/  BAR.SYNC.DEFER_BLOCKING 0x0 ;  /* 0x0000000000007b1d */ /* 0x000fe20000010000 */
[----:B------:R-:W-:Y:S01]  /*1640*/  ISETP.GT.U32.AND P1, PT, R6, 0x3, PT ;  /* 0x000000030600780c */ /* 0x000fe20003f24070 */
[----:B------:R-:W-:-:S12]  /*1650*/  IMAD.MOV.U32 R6, RZ, RZ, R10 ;  /* 0x000000ffff067224 */ /* 0x000fd800078e000a */
[----:B-1----:R-:W-:Y:S05]  /*1660*/  @P1 BRA `(.L_x_20) ;  /* 0xfffffffc00d41947 */ /* 0x002fea000383ffff */
.L_x_19:
[----:B------:R-:W-:Y:S05]  /*1670*/  @P0 EXIT ;  /* 0x000000000000094d */ /* 0x000fea0003800000 */
[----:B------:R-:W1:Y:S01]  /*1680*/  S2UR UR5, SR_CgaCtaId ;  /* 0x00000000000579c3 */ /* 0x000e620000008800 */
[----:B------:R-:W-:-:S07]  /*1690*/  UMOV UR4, 0x400 ;  /* 0x0000040000047882 */ /* 0x000fce0000000000 */
[----:B------:R-:W2:Y:S01]  /*16a0*/  LDC.64 R4, c[0x0][0x3d0] ;  /* 0x0000f400ff047b82 */ /* 0x000ea20000000a00 */
[----:B-1----:R-:W-:Y:S01]  /*16b0*/  ULEA UR4, UR5, UR4, 0x18 ;  /* 0x0000000405047291 */ /* 0x002fe2000f8ec0ff */
[----:B--2---:R-:W-:-:S08]  /*16c0*/  IMAD.WIDE.U32 R8, R8, 0x8, R4 ;  /* 0x0000000808087825 */ /* 0x004fd000078e0004 */
[----:B------:R-:W1:Y:S04]  /*16d0*/  LDS.64 R2, [UR4] ;  /* 0x00000004ff027984 */ /* 0x000e680008000a00 */
[----:B-1----:R-:W-:Y:S01]  /*16e0*/  STG.E.64 desc[UR6][R8.64], R2 ;  /* 0x0000000208007986 */ /* 0x002fe2000c101b06 */
[----:B------:R-:W-:Y:S05]  /*16f0*/  EXIT ;  /* 0x000000000000794d */ /* 0x000fea0003800000 */
        .weak           $__internal_0_$__cuda_sm20_dblrcp_rn_slowpath_v3
        .type           $__internal_0_$__cuda_sm20_dblrcp_rn_slowpath_v3,@function
        .size           $__internal_0_$__cuda_sm20_dblrcp_rn_slowpath_v3,($__internal_1_$__cuda_sm3x_div_rn_noftz_f32_slowpath - $__internal_0_$__cuda_sm20_dblrcp_rn_slowpath_v3)
$__internal_0_$__cuda_sm20_dblrcp_rn_slowpath_v3:
[----:B------:R-:W-:-:S14]  /*1700*/  DSETP.GTU.AND P0, PT, |R2|, +INF , PT ;  /* 0x7ff000000200742a */ /* 0x000fdc0003f0c200 */
[----:B------:R-:W-:Y:S05]  /*1710*/  @P0 BRA `(.L_x_21) ;  /* 0x00000000007c0947 */ /* 0x000fea0003800000 */
[----:B------:R-:W-:-:S04]  /*1720*/  LOP3.LUT R7, R3, 0x7fffffff, RZ, 0xc0, !PT ;  /* 0x7fffffff03077812 */ /* 0x000fc800078ec0ff */
[----:B------:R-:W-:-:S04]  /*1730*/  IADD3 R4, PT, PT, R7, -0x1, RZ ;  /* 0xffffffff07047810 */ /* 0x000fc80007ffe0ff */
[----:B------:R-:W-:-:S13]  /*1740*/  ISETP.GE.U32.AND P0, PT, R4, 0x7fefffff, PT ;  /* 0x7fefffff0400780c */ /* 0x000fda0003f06070 */
[----:B------:R-:W-:Y:S01]  /*1750*/  @P0 LOP3.LUT R5, R3, 0x7ff00000, RZ, 0x3c, !PT ;  /* 0x7ff0000003050812 */ /* 0x000fe200078e3cff */
[----:B------:R-:W-:Y:S01]  /*1760*/  @P0 IMAD.MOV.U32 R4, RZ, RZ, RZ ;  /* 0x000000ffff040224 */ /* 0x000fe200078e00ff */
[----:B------:R-:W-:Y:S06]  /*1770*/  @P0 BRA `(.L_x_22) ;  /* 0x00000000006c0947 */ /* 0x000fec0003800000 */
[----:B------:R-:W-:-:S13]  /*1780*/  ISETP.GE.U32.AND P0, PT, R7, 0x1000001, PT ;  /* 0x010000010700780c */ /* 0x000fda0003f06070 */
[----:B------:R-:W-:Y:S05]  /*1790*/  @!P0 BRA `(.L_x_23) ;  /* 0x0000000000348947 */ /* 0x000fea0003800000 */
[----:B------:R-:W-:Y:S01]  /*17a0*/  IADD3 R5, PT, PT, R3, -0x3fe00000, RZ ;  /* 0xc020000003057810 */ /* 0x000fe20007ffe0ff */
[----:B------:R-:W-:-:S03]  /*17b0*/  IMAD.MOV.U32 R4, RZ, RZ, R2 ;  /* 0x000000ffff047224 */ /* 0x000fc600078e0002 */
[----:B------:R-:W0:Y:S03]  /*17c0*/  MUFU.RCP64H R7, R5 ;  /* 0x0000000500077308 */ /* 0x000e260000001800 */
[----:B0-----:R-:W-:-:S08]  /*17d0*/  DFMA R14, -R4, R6, 1 ;  /* 0x3ff00000040e742b */ /* 0x001fd00000000106 */
[----:B------:R-:W-:-:S08]  /*17e0*/  DFMA R14, R14, R14, R14 ;  /* 0x0000000e0e0e722b */ /* 0x000fd0000000000e */
[----:B------:R-:W-:-:S08]  /*17f0*/  DFMA R14, R6, R14, R6 ;  /* 0x0000000e060e722b */ /* 0x000fd00000000006 */
[----:B------:R-:W-:-:S08]  /*1800*/  DFMA R6, -R4, R14, 1 ;  /* 0x3ff000000406742b */ /* 0x000fd0000000010e */
[----:B------:R-:W-:-:S08]  /*1810*/  DFMA R6, R14, R6, R14 ;  /* 0x000000060e06722b */ /* 0x000fd0000000000e */
[----:B------:R-:W-:-:S08]  /*1820*/  DMUL R6, R6, 2.2250738585072013831e-308 ;  /* 0x0010000006067828 */ /* 0x000fd00000000000 */
[----:B------:R-:W-:-:S08]  /*1830*/  DFMA R2, -R2, R6, 1 ;  /* 0x3ff000000202742b */ /* 0x000fd00000000106 */
[----:B------:R-:W-:-:S08]  /*1840*/  DFMA R2, R2, R2, R2 ;  /* 0x000000020202722b */ /* 0x000fd00000000002 */
[----:B------:R-:W-:Y:S01]  /*1850*/  DFMA R4, R6, R2, R6 ;  /* 0x000000020604722b */ /* 0x000fe20000000006 */
[----:B------:R-:W-:Y:S10]  /*1860*/  BRA `(.L_x_22) ;  /* 0x0000000000307947 */ /* 0x000ff40003800000 */
.L_x_23:
[----:B------:R-:W-:Y:S01]  /*1870*/  DMUL R2, R2, 8.11296384146066816958e+31 ;  /* 0x4690000002027828 */ /* 0x000fe20000000000 */
[----:B------:R-:W-:-:S05]  /*1880*/  MOV R4, R6 ;  /* 0x0000000600047202 */ /* 0x000fca0000000f00 */
[----:B------:R-:W0:Y:S02]  /*1890*/  MUFU.RCP64H R5, R3 ;  /* 0x0000000300057308 */ /* 0x000e240000001800 */
[----:B0-----:R-:W-:-:S08]  /*18a0*/  DFMA R6, -R2, R4, 1 ;  /* 0x3ff000000206742b */ /* 0x001fd00000000104 */
[----:B------:R-:W-:-:S08]  /*18b0*/  DFMA R6, R6, R6, R6 ;  /* 0x000000060606722b */ /* 0x000fd00000000006 */
[----:B------:R-:W-:-:S08]  /*18c0*/  DFMA R6, R4, R6, R4 ;  /* 0x000000060406722b */ /* 0x000fd00000000004 */
[----:B------:R-:W-:-:S08]  /*18d0*/  DFMA R4, -R2, R6, 1 ;  /* 0x3ff000000204742b */ /* 0x000fd00000000106 */
[----:B------:R-:W-:-:S08]  /*18e0*/  DFMA R4, R6, R4, R6 ;  /* 0x000000040604722b */ /* 0x000fd00000000006 */
[----:B------:R-:W-:Y:S01]  /*18f0*/  DMUL R4, R4, 8.11296384146066816958e+31 ;  /* 0x4690000004047828 */ /* 0x000fe20000000000 */
[----:B------:R-:W-:Y:S10]  /*1900*/  BRA `(.L_x_22) ;  /* 0x0000000000087947 */ /* 0x000ff40003800000 */
.L_x_21:
[----:B------:R-:W-:Y:S01]  /*1910*/  LOP3.LUT R5, R3, 0x80000, RZ, 0xfc, !PT ;  /* 0x0008000003057812 */ /* 0x000fe200078efcff */
[----:B------:R-:W-:-:S07]  /*1920*/  IMAD.MOV.U32 R4, RZ, RZ, R2 ;  /* 0x000000ffff047224 */ /* 0x000fce00078e0002 */
.L_x_22:
[----:B------:R-:W-:Y:S01]  /*1930*/  MOV R2, R0 ;  /* 0x0000000000027202 */ /* 0x000fe20000000f00 */
[----:B------:R-:W-:Y:S01]  /*1940*/  IMAD.MOV.U32 R3, RZ, RZ, 0x0 ;  /* 0x00000000ff037424 */ /* 0x000fe200078e00ff */
[----:B------:R-:W-:Y:S01]  /*1950*/  MOV R16, R4 ;  /* 0x0000000400107202 */ /* 0x000fe20000000f00 */
[----:B------:R-:W-:Y:S02]  /*1960*/  IMAD.MOV.U32 R17, RZ, RZ, R5 ;  /* 0x000000ffff117224 */ /* 0x000fe400078e0005 */
[----:B------:R-:W-:Y:S05]  /*1970*/  RET.REL.NODEC R2 `(_Z20energy_half_spectrumPK6float2PKfS3_S3_S3_S3_S3_iiiffPd) ;  /* 0xffffffe402a07950 */ /* 0x000fea0003c3ffff */
        .weak           $__internal_1_$__cuda_sm3x_div_rn_noftz_f32_slowpath
        .type           $__internal_1_$__cuda_sm3x_div_rn_noftz_f32_slowpath,@function
        .size           $__internal_1_$__cuda_sm3x_div_rn_noftz_f32_slowpath,(.L_x_148 - $__internal_1_$__cuda_sm3x_div_rn_noftz_f32_slowpath)
$__internal_1_$__cuda_sm3x_div_rn_noftz_f32_slowpath:
[----:B------:R-:W-:Y:S01]  /*1980*/  SHF.R.U32.HI R19, RZ, 0x17, R0 ;  /* 0x00000017ff137819 */ /* 0x000fe20000011600 */
[----:B------:R-:W-:Y:S01]  /*1990*/  BSSY.RECONVERGENT B3, `(.L_x_24) ;  /* 0x0000062000037945 */ /* 0x000fe20003800200 */
[----:B------:R-:W-:Y:S02]  /*19a0*/  SHF.R.U32.HI R23, RZ, 0x17, R20 ;  /* 0x00000017ff177819 */ /* 0x000fe40000011614 */
[----:B------:R-:W-:Y:S02]  /*19b0*/  LOP3.LUT R19, R19, 0xff, RZ, 0xc0, !PT ;  /* 0x000000ff13137812 */ /* 0x000fe400078ec0ff */
[----:B------:R-:W-:Y:S02]  /*19c0*/  LOP3.LUT R23, R23, 0xff, RZ, 0xc0, !PT ;  /* 0x000000ff17177812 */ /* 0x000fe400078ec0ff */
[----:B------:R-:W-:-:S03]  /*19d0*/  IADD3 R22, PT, PT, R19, -0x1, RZ ;  /* 0xffffffff13167810 */ /* 0x000fc60007ffe0ff */
[----:B------:R-:W-:Y:S01]  /*19e0*/  VIADD R24, R23, 0xffffffff ;  /* 0xffffffff17187836 */ /* 0x000fe20000000000 */
[----:B------:R-:W-:-:S04]  /*19f0*/  ISETP.GT.U32.AND P0, PT, R22, 0xfd, PT ;  /* 0x000000fd1600780c */ /* 0x000fc80003f04070 */
[----:B------:R-:W-:-:S13]  /*1a00*/  ISETP.GT.U32.OR P0, PT, R24, 0xfd, P0 ;  /* 0x000000fd1800780c */ /* 0x000fda0000704470 */
[----:B------:R-:W-:Y:S01]  /*1a10*/  @!P0 MOV R21, RZ ;  /* 0x000000ff00158202 */ /* 0x000fe20000000f00 */
[----:B------:R-:W-:Y:S06]  /*1a20*/  @!P0 BRA `(.L_x_25) ;  /* 0x00000000005c8947 */ /* 0x000fec0003800000 */
[----:B------:R-:W-:Y:S02]  /*1a30*/  FSETP.GTU.FTZ.AND P0, PT, |R20|, +INF , PT ;  /* 0x7f8000001400780b */ /* 0x000fe40003f1c200 */
[----:B------:R-:W-:-:S04]  /*1a40*/  FSETP.GTU.FTZ.AND P1, PT, |R0|, +INF , PT ;  /* 0x7f8000000000780b */ /* 0x000fc80003f3c200 */
[----:B------:R-:W-:-:S13]  /*1a50*/  PLOP3.LUT P0, PT, P0, P1, PT, 0xf8, 0x8f ;  /* 0x00000000008f781c */ /* 0x000fda0000703f70 */
[----:B------:R-:W-:Y:S05]  /*1a60*/  @P0 BRA `(.L_x_26) ;  /* 0x00000004004c0947 */ /* 0x000fea0003800000 */
[----:B------:R-:W-:-:S13]  /*1a70*/  LOP3.LUT P0, RZ, R0, 0x7fffffff, R20, 0xc8, !PT ;  /* 0x7fffffff00ff7812 */ /* 0x000fda000780c814 */
[----:B------:R-:W-:Y:S05]  /*1a80*/  @!P0 BRA `(.L_x_27) ;  /* 0x00000004003c8947 */ /* 0x000fea0003800000 */
[----:B------:R-:W-:Y:S02]  /*1a90*/  FSETP.NEU.FTZ.AND P2, PT, |R20|, +INF , PT ;  /* 0x7f8000001400780b */ /* 0x000fe40003f5d200 */
[----:B------:R-:W-:Y:S02]  /*1aa0*/  FSETP.NEU.FTZ.AND P1, PT, |R0|, +INF , PT ;  /* 0x7f8000000000780b */ /* 0x000fe40003f3d200 */
[----:B------:R-:W-:-:S11]  /*1ab0*/  FSETP.NEU.FTZ.AND P0, PT, |R20|, +INF , PT ;  /* 0x7f8000001400780b */ /* 0x000fd60003f1d200 */
[----:B------:R-:W-:Y:S05]  /*1ac0*/  @!P1 BRA !P2, `(.L_x_27) ;  /* 0x00000004002c9947 */ /* 0x000fea0005000000 */
[----:B------:R-:W-:-:S04]  /*1ad0*/  LOP3.LUT P2, RZ, R20, 0x7fffffff, RZ, 0xc0, !PT ;  /* 0x7fffffff14ff7812 */ /* 0x000fc8000784c0ff */
[----:B------:R-:W-:-:S13]  /*1ae0*/  PLOP3.LUT P1, PT, P1, P2, PT, 0x2f, 0xf2 ;  /* 0x0000000000f2781c */ /* 0x000fda0000f24577 */
[----:B------:R-:W-:Y:S05]  /*1af0*/  @P1 BRA `(.L_x_28) ;  /* 0x0000000400181947 */ /* 0x000fea0003800000 */
[----:B------:R-:W-:-:S04]  /*1b00*/  LOP3.LUT P1, RZ, R0, 0x7fffffff, RZ, 0xc0, !PT ;  /* 0x7fffffff00ff7812 */ /* 0x000fc8000782c0ff */
[----:B------:R-:W-:-:S13]  /*1b10*/  PLOP3.LUT P0, PT, P0, P1, PT, 0x2f, 0xf2 ;  /* 0x0000000000f2781c */ /* 0x000fda0000702577 */
[----:B------:R-:W-:Y:S05]  /*1b20*/  @P0 BRA `(.L_x_29) ;  /* 0x0000000400000947 */ /* 0x000fea0003800000 */
[----:B------:R-:W-:Y:S02]  /*1b30*/  ISETP.GE.AND P0, PT, R24, RZ, PT ;  /* 0x000000ff1800720c */ /* 0x000fe40003f06270 */
[----:B------:R-:W-:-:S11]  /*1b40*/  ISETP.GE.AND P1, PT, R22, RZ, PT ;  /* 0x000000ff1600720c */ /* 0x000fd60003f26270 */
[----:B------:R-:W-:Y:S01]  /*1b50*/  @P0 IMAD.MOV.U32 R21, RZ, RZ, RZ ;  /* 0x000000ffff150224 */ /* 0x000fe200078e00ff */
[----:B------:R-:W-:Y:S01]  /*1b60*/  @!P0 MOV R21, 0xffffffc0 ;  /* 0xffffffc000158802 */ /* 0x000fe20000000f00 */
[----:B------:R-:W-:Y:S01]  /*1b70*/  @!P0 FFMA R20, R20, 1.84467440737095516160e+19, RZ ;  /* 0x5f80000014148823 */ /* 0x000fe200000000ff */
[----:B------:R-:W-:-:S03]  /*1b80*/  @!P1 FFMA R0, R0, 1.84467440737095516160e+19, RZ ;  /* 0x5f80000000009823 */ /* 0x000fc600000000ff */
[----:B------:R-:W-:-:S07]  /*1b90*/  @!P1 VIADD R21, R21, 0x40 ;  /* 0x0000004015159836 */ /* 0x000fce0000000000 */
.L_x_25:
[----:B------:R-:W-:Y:S01]  /*1ba0*/  LEA R29, R19, 0xc0800000, 0x17 ;  /* 0xc0800000131d7811 */ /* 0x000fe200078eb8ff */
[----:B------:R-:W-:Y:S01]  /*1bb0*/  VIADD R24, R23, 0xffffff81 ;  /* 0xffffff8117187836 */ /* 0x000fe20000000000 */
[----:B------:R-:W-:Y:S02]  /*1bc0*/  BSSY.RECONVERGENT B4, `(.L_x_30) ;  /* 0x0000035000047945 */ /* 0x000fe40003800200 */
[----:B------:R-:W-:Y:S01]  /*1bd0*/  IADD3 R28, PT, PT, -R29, R0, RZ ;  /* 0x000000001d1c7210 */ /* 0x000fe20007ffe1ff */
[C---:B------:R-:W-:Y:S01]  /*1be0*/  IMAD R23, R24.reuse, -0x800000, R20 ;  /* 0xff80000018177824 */ /* 0x040fe200078e0214 */
[----:B------:R-:W-:Y:S02]  /*1bf0*/  IADD3 R24, PT, PT, R24, 0x7f, -R19 ;  /* 0x0000007f18187810 */ /* 0x000fe40007ffe813 */
[----:B------:R-:W0:Y:S01]  /*1c00*/  MUFU.RCP R29, R28 ;  /* 0x0000001c001d7308 */ /* 0x000e220000001000 */
[----:B------:R-:W-:-:S04]  /*1c10*/  FADD.FTZ R22, -R28, -RZ ;  /* 0x800000ff1c167221 */ /* 0x000fc80000010100 */
[----:B0-----:R-:W-:-:S04]  /*1c20*/  FFMA R0, R29, R22, 1 ;  /* 0x3f8000001d007423 */ /* 0x001fc80000000016 */
[----:B------:R-:W-:-:S04]  /*1c30*/  FFMA R0, R29, R0, R29 ;  /* 0x000000001d007223 */ /* 0x000fc8000000001d */
[----:B------:R-:W-:-:S04]  /*1c40*/  FFMA R29, R23, R0, RZ ;  /* 0x00000000171d7223 */ /* 0x000fc800000000ff */
[----:B------:R-:W-:-:S04]  /*1c50*/  FFMA R19, R22, R29, R23 ;  /* 0x0000001d16137223 */ /* 0x000fc80000000017 */
[----:B------:R-:W-:-:S04]  /*1c60*/  FFMA R19, R0, R19, R29 ;  /* 0x0000001300137223 */ /* 0x000fc8000000001d */
[----:B------:R-:W-:Y:S01]  /*1c70*/  FFMA R20, R22, R19, R23 ;  /* 0x0000001316147223 */ /* 0x000fe20000000017 */
[----:B------:R-:W-:-:S03]  /*1c80*/  IADD3 R23, PT, PT, R24, R21, RZ ;  /* 0x0000001518177210 */ /* 0x000fc60007ffe0ff */
[----:B------:R-:W-:-:S05]  /*1c90*/  FFMA R22, R0, R20, R19 ;  /* 0x0000001400167223 */ /* 0x000fca0000000013 */
[----:B------:R-:W-:-:S04]  /*1ca0*/  SHF.R.U32.HI R24, RZ, 0x17, R22 ;  /* 0x00000017ff187819 */ /* 0x000fc80000011616 */
[----:B------:R-:W-:-:S05]  /*1cb0*/  LOP3.LUT R24, R24, 0xff, RZ, 0xc0, !PT ;  /* 0x000000ff18187812 */ /* 0x000fca00078ec0ff */
[----:B------:R-:W-:-:S05]  /*1cc0*/  IMAD.IADD R21, R24, 0x1, R23 ;  /* 0x0000000118157824 */ /* 0x000fca00078e0217 */
[----:B------:R-:W-:-:S04]  /*1cd0*/  IADD3 R24, PT, PT, R21, -0x1, RZ ;  /* 0xffffffff15187810 */ /* 0x000fc80007ffe0ff */
[----:B------:R-:W-:-:S13]  /*1ce0*/  ISETP.GE.U32.AND P0, PT, R24, 0xfe, PT ;  /* 0x000000fe1800780c */ /* 0x000fda0003f06070 */
[----:B------:R-:W-:Y:S05]  /*1cf0*/  @!P0 BRA `(.L_x_31) ;  /* 0x0000000000808947 */ /* 0x000fea0003800000 */
[----:B------:R-:W-:-:S13]  /*1d00*/  ISETP.GT.AND P0, PT, R21, 0xfe, PT ;  /* 0x000000fe1500780c */ /* 0x000fda0003f04270 */
[----:B------:R-:W-:Y:S05]  /*1d10*/  @P0 BRA `(.L_x_32) ;  /* 0x00000000006c0947 */ /* 0x000fea0003800000 */
[----:B------:R-:W-:-:S13]  /*1d20*/  ISETP.GE.AND P0, PT, R21, 0x1, PT ;  /* 0x000000011500780c */ /* 0x000fda0003f06270 */
[----:B------:R-:W-:Y:S05]  /*1d30*/  @P0 BRA `(.L_x_33) ;  /* 0x0000000000740947 */ /* 0x000fea0003800000 */
[----:B------:R-:W-:Y:S02]  /*1d40*/  ISETP.GE.AND P0, PT, R21, -0x18, PT ;  /* 0xffffffe81500780c */ /* 0x000fe40003f06270 */
[----:B------:R-:W-:-:S11]  /*1d50*/  LOP3.LUT R22, R22, 0x80000000, RZ, 0xc0, !PT ;  /* 0x8000000016167812 */ /* 0x000fd600078ec0ff */
[----:B------:R-:W-:Y:S05]  /*1d60*/  @!P0 BRA `(.L_x_33) ;  /* 0x0000000000688947 */ /* 0x000fea0003800000 */
[CCC-:B------:R-:W-:Y:S01]  /*1d70*/  FFMA.RZ R23, R0.reuse, R20.reuse, R19.reuse ;  /* 0x0000001400177223 */ /* 0x1c0fe2000000c013 */
[CCC-:B------:R-:W-:Y:S01]  /*1d80*/  FFMA.RP R24, R0.reuse, R20.reuse, R19.reuse ;  /* 0x0000001400187223 */ /* 0x1c0fe20000008013 */
[----:B------:R-:W-:Y:S01]  /*1d90*/  FFMA.RM R19, R0, R20, R19 ;  /* 0x0000001400137223 */ /* 0x000fe20000004013 */
[C---:B------:R-:W-:Y:S01]  /*1da0*/  VIADD R0, R21.reuse, 0x20 ;  /* 0x0000002015007836 */ /* 0x040fe20000000000 */
[----:B------:R-:W-:Y:S02]  /*1db0*/  ISETP.NE.AND P2, PT, R21, RZ, PT ;  /* 0x000000ff1500720c */ /* 0x000fe40003f45270 */
[----:B------:R-:W-:Y:S02]  /*1dc0*/  LOP3.LUT R23, R23, 0x7fffff, RZ, 0xc0, !PT ;  /* 0x007fffff17177812 */ /* 0x000fe400078ec0ff */
[----:B------:R-:W-:Y:S02]  /*1dd0*/  ISETP.NE.AND P1, PT, R21, RZ, PT ;  /* 0x000000ff1500720c */ /* 0x000fe40003f25270 */
[----:B------:R-:W-:-:S02]  /*1de0*/  LOP3.LUT R23, R23, 0x800000, RZ, 0xfc, !PT ;  /* 0x0080000017177812 */ /* 0x000fc400078efcff */
[----:B------:R-:W-:Y:S02]  /*1df0*/  IADD3 R21, PT, PT, -R21, RZ, RZ ;  /* 0x000000ff15157210 */ /* 0x000fe40007ffe1ff */
[----:B------:R-:W-:Y:S02]  /*1e00*/  SHF.L.U32 R0, R23, R0, RZ ;  /* 0x0000000017007219 */ /* 0x000fe400000006ff */
[----:B------:R-:W-:Y:S02]  /*1e10*/  FSETP.NEU.FTZ.AND P0, PT, R24, R19, PT ;  /* 0x000000131800720b */ /* 0x000fe40003f1d000 */
[----:B------:R-:W-:Y:S02]  /*1e20*/  SEL R20, R21, RZ, P2 ;  /* 0x000000ff15147207 */ /* 0x000fe40001000000 */
[----:B------:R-:W-:Y:S02]  /*1e30*/  ISETP.NE.AND P1, PT, R0, RZ, P1 ;  /* 0x000000ff0000720c */ /* 0x000fe40000f25270 */
[----:B------:R-:W-:-:S02]  /*1e40*/  SHF.R.U32.HI R23, RZ, R20, R23 ;  /* 0x00000014ff177219 */ /* 0x000fc40000011617 */
[----:B------:R-:W-:Y:S02]  /*1e50*/  PLOP3.LUT P0, PT, P0, P1, PT, 0xf8, 0x8f ;  /* 0x00000000008f781c */ /* 0x000fe40000703f70 */
[----:B------:R-:W-:Y:S02]  /*1e60*/  SHF.R.U32.HI R0, RZ, 0x1, R23 ;  /* 0x00000001ff007819 */ /* 0x000fe40000011617 */
[----:B------:R-:W-:-:S04]  /*1e70*/  SEL R19, RZ, 0x1, !P0 ;  /* 0x00000001ff137807 */ /* 0x000fc80004000000 */
[----:B------:R-:W-:-:S04]  /*1e80*/  LOP3.LUT R20, R19, 0x1, R0, 0xf8, !PT ;  /* 0x0000000113147812 */ /* 0x000fc800078ef800 */
[----:B------:R-:W-:-:S05]  /*1e90*/  LOP3.LUT R23, R20, R23, RZ, 0xc0, !PT ;  /* 0x0000001714177212 */ /* 0x000fca00078ec0ff */
[----:B------:R-:W-:-:S05]  /*1ea0*/  IMAD.IADD R23, R0, 0x1, R23 ;  /* 0x0000000100177824 */ /* 0x000fca00078e0217 */
[----:B------:R-:W-:Y:S01]  /*1eb0*/  LOP3.LUT R22, R23, R22, RZ, 0xfc, !PT ;  /* 0x0000001617167212 */ /* 0x000fe200078efcff */
[----:B------:R-:W-:Y:S06]  /*1ec0*/  BRA `(.L_x_33) ;  /* 0x0000000000107947 */ /* 0x000fec0003800000 */
.L_x_32:
[----:B------:R-:W-:-:S04]  /*1ed0*/  LOP3.LUT R22, R22, 0x80000000, RZ, 0xc0, !PT ;  /* 0x8000000016167812 */ /* 0x000fc800078ec0ff */
[----:B------:R-:W-:Y:S01]  /*1ee0*/  LOP3.LUT R22, R22, 0x7f800000, RZ, 0xfc, !PT ;  /* 0x7f80000016167812 */ /* 0x000fe200078efcff */
[----:B------:R-:W-:Y:S06]  /*1ef0*/  BRA `(.L_x_33) ;  /* 0x0000000000047947 */ /* 0x000fec0003800000 */
.L_x_31:
[----:B------:R-:W-:-:S07]  /*1f00*/  LEA R22, R23, R22, 0x17 ;  /* 0x0000001617167211 */ /* 0x000fce00078eb8ff */
.L_x_33:
[----:B------:R-:W-:Y:S05]  /*1f10*/  BSYNC.RECONVERGENT B4 ;  /* 0x0000000000047941 */ /* 0x000fea0003800200 */
.L_x_30:
[----:B------:R-:W-:Y:S05]  /*1f20*/  BRA `(.L_x_34) ;  /* 0x0000000000207947 */ /* 0x000fea0003800000 */
.L_x_29:
[----:B------:R-:W-:-:S04]  /*1f30*/  LOP3.LUT R0, R0, 0x80000000, R20, 0x48, !PT ;  /* 0x8000000000007812 */ /* 0x000fc800078e4814 */
[----:B------:R-:W-:Y:S01]  /*1f40*/  LOP3.LUT R22, R0, 0x7f800000, RZ, 0xfc, !PT ;  /* 0x7f80000000167812 */ /* 0x000fe200078efcff */
[----:B------:R-:W-:Y:S06]  /*1f50*/  BRA `(.L_x_34) ;  /* 0x0000000000147947 */ /* 0x000fec0003800000 */
.L_x_28:
[----:B------:R-:W-:Y:S01]  /*1f60*/  LOP3.LUT R22, R0, 0x80000000, R20, 0x48, !PT ;  /* 0x8000000000167812 */ /* 0x000fe200078e4814 */
[----:B------:R-:W-:Y:S06]  /*1f70*/  BRA `(.L_x_34) ;  /* 0x00000000000c7947 */ /* 0x000fec0003800000 */
.L_x_27:
[----:B------:R-:W0:Y:S01]  /*1f80*/  MUFU.RSQ R22, -QNAN ;  /* 0xffc0000000167908 */ /* 0x000e220000001400 */
[----:B------:R-:W-:Y:S05]  /*1f90*/  BRA `(.L_x_34) ;  /* 0x0000000000047947 */ /* 0x000fea0003800000 */
.L_x_26:
[----:B------:R-:W-:-:S07]  /*1fa0*/  FADD.FTZ R22, R20, R0 ;  /* 0x0000000014167221 */ /* 0x000fce0000010000 */
.L_x_34:
[----:B------:R-:W-:Y:S05]  /*1fb0*/  BSYNC.RECONVERGENT B3 ;  /* 0x0000000000037941 */ /* 0x000fea0003800200 */
.L_x_24:
[----:B------:R-:W-:Y:S02]  /*1fc0*/  HFMA2 R19, -RZ, RZ, 0, 0 ;  /* 0x00000000ff137431 */ /* 0x000fe400000001ff */
[----:B0-----:R-:W-:Y:S02]  /*1fd0*/  IMAD.MOV.U32 R0, RZ, RZ, R22 ;  /* 0x000000ffff007224 */ /* 0x001fe400078e0016 */
[----:B------:R-:W-:Y:S05]  /*1fe0*/  RET.REL.NODEC R18 `(_Z20energy_half_spectrumPK6float2PKfS3_S3_S3_S3_S3_iiiffPd) ;  /* 0xffffffe012047950 */ /* 0x000fea0003c3ffff */
.L_x_35:
[----:B------:R-:W-:-:S00]  /*1ff0*/  BRA `(.L_x_35) ;  /* 0xfffffffc00fc7947 */ /* 0x000fc0000383ffff */
[----:B------:R-:W-:-:S00]  /*2000*/  NOP ;  /* 0x0000000000007918 */ /* 0x000fc00000000000 */
[----:B------:R-:W-:-:S00]  /*2010*/  NOP ;  /* 0x0000000000007918 */ /* 0x000fc00000000000 */
[----:B------:R-:W-:-:S00]  /*2020*/  NOP ;  /* 0x0000000000007918 */ /* 0x000fc00000000000 */
[----:B------:R-:W-:-:S00]  /*2030*/  NOP ;  /* 0x0000000000007918 */ /* 0x000fc00000000000 */
[----:B------:R-:W-:-:S00]  /*2040*/  NOP ;  /* 0x0000000000007918 */ /* 0x000fc00000000000 */
[----:B------:R-:W-:-:S00]  /*2050*/  NOP ;  /* 0x0000000000007918 */ /* 0x000fc00000000000 */
[----:B------:R-:W-:-:S00]  /*2060*/  NOP ;  /* 0x0000000000007918 */ /* 0x000fc00000000000 */
[----:B------:R-:W-:-:S00]  /*2070*/  NOP ;  /* 0x0000000000007918 */ /* 0x000fc00000000000 */
.L_x_148:


//--------------------- .text.apply_ghat_and_grad --------------------------
	.section	.text.apply_ghat_and_grad,"ax",@progbits
	.align	128
        .global         apply_ghat_and_grad
        .type           apply_ghat_and_grad,@function
        .size           apply_ghat_and_grad,(.L_x_149 - apply_ghat_and_grad)
        .other          apply_ghat_and_grad,@"STO_CUDA_ENTRY STV_DEFAULT"
apply_ghat_and_grad:
.text.apply_ghat_and_grad:
[----:B------:R-:W-:Y:S01]  /*0000*/  LDC R1, c[0x0][0x37c] ;  /* 0x0000df00ff017b82 */ /* 0x000fe20000000800 */
[----:B------:R-:W0:Y:S07]  /*0010*/  S2R R2, SR_TID.X ;  /* 0x0000000000027919 */ /* 0x000e2e0000002100 */
[----:B------:R-:W1:Y:S08]  /*0020*/  LDC R0, c[0x0][0x3d8] ;  /* 0x0000f600ff007b82 */ /* 0x000e700000000800 */
[----:B------:R-:W2:Y:S08]  /*0030*/  LDC.64 R10, c[0x0][0x3d0] ;  /* 0x0000f400ff0a7b82 */ /* 0x000eb00000000a00 */
[----:B------:R-:W0:Y:S08]  /*0040*/  S2UR UR4, SR_CTAID.X ;  /* 0x00000000000479c3 */ /* 0x000e300000002500 */
[----:B------:R-:W0:Y:S01]  /*0050*/  LDC R5, c[0x0][0x360] ;  /* 0x0000d800ff057b82 */ /* 0x000e220000000800 */
[----:B-1----:R-:W-:-:S04]  /*0060*/  LEA.HI R0, R0, R0, RZ, 0x1 ;  /* 0x0000000000007211 */ /* 0x002fc800078f08ff */
[----:B------:R-:W-:Y:S01]  /*0070*/  SHF.R.S32.HI R3, RZ, 0x1, R0 ;  /* 0x00000001ff037819 */ /* 0x000fe20000011400 */
[----:B--2---:R-:W-:Y:S02]  /*0080*/  IMAD R0, R11, R10, RZ ;  /* 0x0000000a0b007224 */ /* 0x004fe400078e02ff */
[----:B0-----:R-:W-:Y:S02]  /*0090*/  IMAD R5, R5, UR4, R2 ;  /* 0x0000000405057c24 */ /* 0x001fe4000f8e0202 */
[----:B------:R-:W-:-:S05]  /*00a0*/  IMAD R2, R0, R3, R0 ;  /* 0x0000000300027224 */ /* 0x000fca00078e0200 */
[----:B------:R-:W-:-:S13]  /*00b0*/  ISETP.GE.AND P0, PT, R5, R2, PT ;  /* 0x000000020500720c */ /* 0x000fda0003f06270 */
[----:B------:R-:W-:Y:S05]  /*00c0*/  @P0 EXIT ;  /* 0x000000000000094d */ /* 0x000fea0003800000 */
[----:B------:R-:W-:Y:S01]  /*00d0*/  IABS R7, R0 ;  /* 0x0000000000077213 */ /* 0x000fe20000000000 */
[----:B------:R-:W0:Y:S01]  /*00e0*/  LDC.64 R14, c[0x0][0x3b0] ;  /* 0x0000ec00ff0e7b82 */ /* 0x000e220000000a00 */
[----:B------:R-:W-:Y:S01]  /*00f0*/  IABS R8, R5 ;  /* 0x0000000500087213 */ /* 0x000fe20000000000 */
[----:B------:R-:W1:Y:S01]  /*0100*/  LDCU.64 UR4, c[0x0][0x358] ;  /* 0x00006b00ff0477ac */ /* 0x000e620008000a00 */
[----:B------:R-:W2:Y:S01]  /*0110*/  I2F.RP R4, R7 ;  /* 0x0000000700047306 */ /* 0x000ea20000209400 */
[----:B------:R-:W-:-:S04]  /*0120*/  IABS R11, R10 ;  /* 0x0000000a000b7213 */ /* 0x000fc80000000000 */
[----:B------:R-:W3:Y:S03]  /*0130*/  LDC.64 R12, c[0x0][0x3a8] ;  /* 0x0000ea00ff0c7b82 */ /* 0x000ee60000000a00 */
[----:B--2---:R-:W2:Y:S02]  /*0140*/  MUFU.RCP R4, R4 ;  /* 0x0000000400047308 */ /* 0x004ea40000001000 */
[----:B--2---:R-:W-:-:S06]  /*0150*/  VIADD R2, R4, 0xffffffe ;  /* 0x0ffffffe04027836 */ /* 0x004fcc0000000000 */
[----:B------:R2:W4:Y:S02]  /*0160*/  F2I.FTZ.U32.TRUNC.NTZ R3, R2 ;  /* 0x0000000200037305 */ /* 0x000524000021f000 */
[----:B--2---:R-:W-:Y:S02]  /*0170*/  HFMA2 R2, -RZ, RZ, 0, 0 ;  /* 0x00000000ff027431 */ /* 0x004fe400000001ff */
[----:B----4-:R-:W-:-:S04]  /*0180*/  IMAD.MOV R6, RZ, RZ, -R3 ;  /* 0x000000ffff067224 */ /* 0x010fc800078e0a03 */
[----:B------:R-:W-:Y:S01]  /*0190*/  IMAD R9, R6, R7, RZ ;  /* 0x0000000706097224 */ /* 0x000fe200078e02ff */
[----:B------:R-:W-:-:S03]  /*01a0*/  IABS R6, R0 ;  /* 0x0000000000067213 */ /* 0x000fc60000000000 */
[----:B------:R-:W-:-:S04]  /*01b0*/  IMAD.HI.U32 R3, R3, R9, R2 ;  /* 0x0000000903037227 */ /* 0x000fc800078e0002 */
[----:B------:R-:W-:Y:S02]  /*01c0*/  IMAD.MOV R9, RZ, RZ, -R6 ;  /* 0x000000ffff097224 */ /* 0x000fe400078e0a06 */
[----:B------:R-:W-:Y:S01]  /*01d0*/  IMAD.HI.U32 R4, R3, R8, RZ ;  /* 0x0000000803047227 */ /* 0x000fe200078e00ff */
[----:B------:R-:W2:Y:S03]  /*01e0*/  I2F.RP R6, R11 ;  /* 0x0000000b00067306 */ /* 0x000ea60000209400 */
[----:B------:R-:W-:-:S05]  /*01f0*/  IMAD R2, R4, R9, R8 ;  /* 0x0000000904027224 */ /* 0x000fca00078e0208 */
[----:B------:R-:W-:Y:S01]  /*0200*/  ISETP.GT.U32.AND P1, PT, R7, R2, PT ;  /* 0x000000020700720c */ /* 0x000fe20003f24070 */
[----:B--2---:R-:W2:-:S12]  /*0210*/  MUFU.RCP R6, R6 ;  /* 0x0000000600067308 */ /* 0x004e980000001000 */
[----:B------:R-:W-:Y:S02]  /*0220*/  @!P1 IMAD.IADD R2, R2, 0x1, -R7 ;  /* 0x0000000102029824 */ /* 0x000fe400078e0a07 */
[----:B------:R-:W-:Y:S01]  /*0230*/  @!P1 VIADD R4, R4, 0x1 ;  /* 0x0000000104049836 */ /* 0x000fe20000000000 */
[----:B------:R-:W-:Y:S02]  /*0240*/  ISETP.NE.AND P1, PT, R0, RZ, PT ;  /* 0x000000ff0000720c */ /* 0x000fe40003f25270 */
[----:B------:R-:W-:Y:S02]  /*0250*/  ISETP.GE.U32.AND P0, PT, R2, R7, PT ;  /* 0x000000070200720c */ /* 0x000fe40003f06070 */
[----:B------:R-:W-:-:S04]  /*0260*/  LOP3.LUT R2, R5, R0, RZ, 0x3c, !PT ;  /* 0x0000000005027212 */ /* 0x000fc800078e3cff */
[----:B------:R-:W-:Y:S02]  /*0270*/  ISETP.GE.AND P2, PT, R2, RZ, PT ;  /* 0x000000ff0200720c */ /* 0x000fe40003f46270 */
[----:B--2---:R-:W-:-:S04]  /*0280*/  IADD3 R2, PT, PT, R6, 0xffffffe, RZ ;  /* 0x0ffffffe06027810 */ /* 0x004fc80007ffe0ff */
[----:B------:R2:W4:Y:S01]  /*0290*/  F2I.FTZ.U32.TRUNC.NTZ R3, R2 ;  /* 0x0000000200037305 */ /* 0x000522000021f000 */
[----:B------:R-:W-:-:S06]  /*02a0*/  @P0 VIADD R4, R4, 0x1 ;  /* 0x0000000104040836 */ /* 0x000fcc0000000000 */
[----:B------:R-:W-:Y:S02]  /*02b0*/  @!P2 IADD3 R4, PT, PT, -R4, RZ, RZ ;  /* 0x000000ff0404a210 */ /* 0x000fe40007ffe1ff */
[----:B------:R-:W-:Y:S02]  /*02c0*/  @!P1 LOP3.LUT R4, RZ, R0, RZ, 0x33, !PT ;  /* 0x00000000ff049212 */ /* 0x000fe400078e33ff */
[----:B--2---:R-:W-:-:S03]  /*02d0*/  MOV R2, RZ ;  /* 0x000000ff00027202 */ /* 0x004fc60000000f00 */
[----:B------:R-:W-:Y:S02]  /*02e0*/  IMAD.MOV R6, RZ, RZ, -R4 ;  /* 0x000000ffff067224 */ /* 0x000fe400078e0a04 */
[----:B----4-:R-:W-:Y:S02]  /*02f0*/  IMAD.MOV R8, RZ, RZ, -R3 ;  /* 0x000000ffff087224 */ /* 0x010fe400078e0a03 */
[----:B------:R-:W-:Y:S02]  /*0300*/  IMAD R17, R0, R6, R5 ;  /* 0x0000000600117224 */ /* 0x000fe400078e0205 */
[----:B------:R-:W-:Y:S02]  /*0310*/  IMAD R7, R8, R11, RZ ;  /* 0x0000000b08077224 */ /* 0x000fe400078e02ff */
[----:B0-----:R-:W-:Y:S01]  /*0320*/  IMAD.WIDE R14, R4, 0x4, R14 ;  /* 0x00000004040e7825 */ /* 0x001fe200078e020e */
[----:B------:R-:W-:-:S03]  /*0330*/  IABS R0, R17 ;  /* 0x0000001100007213 */ /* 0x000fc60000000000 */
[----:B------:R-:W-:Y:S01]  /*0340*/  IMAD.HI.U32 R2, R3, R7, R2 ;  /* 0x0000000703027227 */ /* 0x000fe200078e0002 */
[----:B-1----:R-:W2:Y:S05]  /*0350*/  LDG.E.CONSTANT R8, desc[UR4][R14.64] ;  /* 0x000000040e087981 */ /* 0x002eaa000c1e9900 */
[----:B------:R-:W-:-:S04]  /*0360*/  IMAD.HI.U32 R9, R2, R0, RZ ;  /* 0x0000000002097227 */ /* 0x000fc800078e00ff */
[----:B------:R-:W-:-:S04]  /*0370*/  IMAD.MOV R2, RZ, RZ, -R9 ;  /* 0x000000ffff027224 */ /* 0x000fc800078e0a09 */
[C---:B------:R-:W-:Y:S02]  /*0380*/  IMAD R0, R11.reuse, R2, R0 ;  /* 0x000000020b007224 */ /* 0x040fe400078e0200 */
[----:B------:R-:W0:Y:S03]  /*0390*/  LDC.64 R2, c[0x0][0x3a0] ;  /* 0x0000e800ff027b82 */ /* 0x000e260000000a00 */
[----:B------:R-:W-:-:S13]  /*03a0*/  ISETP.GT.U32.AND P1, PT, R11, R0, PT ;  /* 0x000000000b00720c */ /* 0x000fda0003f24070 */
[----:B------:R-:W-:Y:S01]  /*03b0*/  @!P1 IMAD.IADD R0, R0, 0x1, -R11 ;  /* 0x0000000100009824 */ /* 0x000fe200078e0a0b */
[----:B------:R-:W-:Y:S02]  /*03c0*/  @!P1 IADD3 R9, PT, PT, R9, 0x1, RZ ;  /* 0x0000000109099810 */ /* 0x000fe40007ffe0ff */
[----:B------:R-:W-:Y:S02]  /*03d0*/  ISETP.NE.AND P1, PT, R10, RZ, PT ;  /* 0x000000ff0a00720c */ /* 0x000fe40003f25270 */
[----:B------:R-:W-:Y:S02]  /*03e0*/  ISETP.GE.U32.AND P0, PT, R0, R11, PT ;  /* 0x0000000b0000720c */ /* 0x000fe40003f06070 */
[----:B------:R-:W-:-:S04]  /*03f0*/  LOP3.LUT R0, R17, R10, RZ, 0x3c, !PT ;  /* 0x0000000a11007212 */ /* 0x000fc800078e3cff */
[----:B------:R-:W-:-:S07]  /*0400*/  ISETP.GE.AND P2, PT, R0, RZ, PT ;  /* 0x000000ff0000720c */ /* 0x000fce0003f46270 */
[----:B------:R-:W-:-:S06]  /*0410*/  @P0 VIADD R9, R9, 0x1 ;  /* 0x0000000109090836 */ /* 0x000fcc0000000000 */
[----:B------:R-:W-:Y:S01]  /*0420*/  @!P2 IMAD.MOV R9, RZ, RZ, -R9 ;  /* 0x000000ffff09a224 */ /* 0x000fe200078e0a09 */
[----:B------:R-:W-:-:S04]  /*0430*/  @!P1 LOP3.LUT R9, RZ, R10, RZ, 0x33, !PT ;  /* 0x0000000aff099212 */ /* 0x000fc800078e33ff */
[C---:B------:R-:W-:Y:S01]  /*0440*/  IADD3 R7, PT, PT, -R9.reuse, RZ, RZ ;  /* 0x000000ff09077210 */ /* 0x040fe20007ffe1ff */
[----:B---3--:R-:W-:-:S04]  /*0450*/  IMAD.WIDE R12, R9, 0x4, R12 ;  /* 0x00000004090c7825 */ /* 0x008fc800078e020c */
[----:B------:R-:W-:Y:S02]  /*0460*/  IMAD R10, R10, R7, R17 ;  /* 0x000000070a0a7224 */ /* 0x000fe400078e0211 */
[----:B------:R-:W3:Y:S02]  /*0470*/  LDG.E.CONSTANT R7, desc[UR4][R12.64] ;  /* 0x000000040c077981 */ /* 0x000ee4000c1e9900 */
[----:B0-----:R-:W-:-:S05]  /*0480*/  IMAD.WIDE R2, R10, 0x4, R2 ;  /* 0x000000040a027825 */ /* 0x001fca00078e0202 */
[----:B------:R-:W4:Y:S01]  /*0490*/  LDG.E.CONSTANT R6, desc[UR4][R2.64] ;  /* 0x0000000402067981 */ /* 0x000f22000c1e9900 */
[----:B--2---:R-:W-:-:S04]  /*04a0*/  FMUL R0, R8, R8 ;  /* 0x0000000808007220 */ /* 0x004fc80000400000 */
[----:B---3--:R-:W-:-:S04]  /*04b0*/  FFMA R11, R7, R7, R0 ;  /* 0x00000007070b7223 */ /* 0x008fc80000000000 */
[----:B----4-:R-:W-:-:S05]  /*04c0*/  FFMA R0, R6, R6, R11 ;  /* 0x0000000606007223 */ /* 0x010fca000000000b */
[----:B------:R-:W-:-:S13]  /*04d0*/  FSETP.NEU.AND P0, PT, R0, RZ, PT ;  /* 0x000000ff0000720b */ /* 0x000fda0003f0d000 */
[----:B------:R-:W-:Y:S05]  /*04e0*/  @P0 BRA `(.L_x_36) ;  /* 0x0000000000280947 */ /* 0x000fea0003800000 */
[----:B------:R-:W0:Y:S08]  /*04f0*/  LDC.64 R2, c[0x0][0x388] ;  /* 0x0000e200ff027b82 */ /* 0x000e300000000a00 */
[----:B------:R-:W1:Y:S08]  /*0500*/  LDC.64 R6, c[0x0][0x390] ;  /* 0x0000e400ff067b82 */ /* 0x000e700000000a00 */
[----:B------:R-:W2:Y:S01]  /*0510*/  LDC.64 R8, c[0x0][0x398] ;  /* 0x0000e600ff087b82 */ /* 0x000ea20000000a00 */
[----:B0-----:R-:W-:-:S05]  /*0520*/  IMAD.WIDE R2, R5, 0x8, R2 ;  /* 0x0000000805027825 */ /* 0x001fca00078e0202 */
[----:B------:R-:W-:Y:S01]  /*0530*/  STG.E.64 desc[UR4][R2.64], RZ ;  /* 0x000000ff02007986 */ /* 0x000fe2000c101b04 */
[----:B-1----:R-:W-:-:S05]  /*0540*/  IMAD.WIDE R6, R5, 0x8, R6 ;  /* 0x0000000805067825 */ /* 0x002fca00078e0206 */
[----:B------:R-:W-:Y:S01]  /*0550*/  STG.E.64 desc[UR4][R6.64], RZ ;  /* 0x000000ff06007986 */ /* 0x000fe2000c101b04 */
[----:B--2---:R-:W-:-:S05]  /*0560*/  IMAD.WIDE R4, R5, 0x8, R8 ;  /* 0x0000000805047825 */ /* 0x004fca00078e0208 */
[----:B------:R-:W-:Y:S01]  /*0570*/  STG.E.64 desc[UR4][R4.64], RZ ;  /* 0x000000ff04007986 */ /* 0x000fe2000c101b04 */
[----:B------:R-:W-:Y:S05]  /*0580*/  EXIT ;  /* 0x000000000000794d */ /* 0x000fea0003800000 */
.L_x_36:
        /* <DEDUP_REMOVED lines=23> */
.L_x_37:
        /* <DEDUP_REMOVED lines=15> */
[----:B------:R-:W-:Y:S05]  /*07f0*/  CALL.REL.NOINC `($__internal_2_$__cuda_sm3x_div_rn_noftz_f32_slowpath) ;  /* 0x0000000400707944 */ /* 0x000fea0003c00000 */
[----:B------:R-:W-:-:S07]  /*0800*/  IMAD.MOV.U32 R12, RZ, RZ, R2 ;  /* 0x000000ffff0c7224 */ /* 0x000fce00078e0002 */
.L_x_38:
[----:B------:R-:W0:Y:S01]  /*0810*/  LDC R3, c[0x0][0x3e0] ;  /* 0x0000f800ff037b82 */ /* 0x000e220000000800 */
[----:B------:R-:W-:Y:S01]  /*0820*/  BSSY.RECONVERGENT B0, `(.L_x_39) ;  /* 0x000000e000007945 */ /* 0x000fe20003800200 */
[----:B0-----:R-:W-:-:S04]  /*0830*/  FMUL R2, R3, 4 ;  /* 0x4080000003027820 */ /* 0x001fc80000400000 */
[----:B------:R-:W-:-:S04]  /*0840*/  FMUL R3, R2, R3 ;  /* 0x0000000302037220 */ /* 0x000fc80000400000 */
[----:B------:R-:W0:Y:S08]  /*0850*/  MUFU.RCP R2, R3 ;  /* 0x0000000300027308 */ /* 0x000e300000001000 */
[----:B------:R-:W1:Y:S01]  /*0860*/  FCHK P0, R0, R3 ;  /* 0x0000000300007302 */ /* 0x000e620000000000 */
[----:B0-----:R-:W-:-:S04]  /*0870*/  FFMA R13, -R3, R2, 1 ;  /* 0x3f800000030d7423 */ /* 0x001fc80000000102 */
[----:B------:R-:W-:-:S04]  /*0880*/  FFMA R13, R2, R13, R2 ;  /* 0x0000000d020d7223 */ /* 0x000fc80000000002 */
[----:B------:R-:W-:-:S04]  /*0890*/  FFMA R2, R0, R13, RZ ;  /* 0x0000000d00027223 */ /* 0x000fc800000000ff */
[----:B------:R-:W-:-:S04]  /*08a0*/  FFMA R14, -R3, R2, R0 ;  /* 0x00000002030e7223 */ /* 0x000fc80000000100 */
[----:B------:R-:W-:Y:S01]  /*08b0*/  FFMA R2, R13, R14, R2 ;  /* 0x0000000e0d027223 */ /* 0x000fe20000000002 */
[----:B-1----:R-:W-:Y:S06]  /*08c0*/  @!P0 BRA `(.L_x_40) ;  /* 0x00000000000c8947 */ /* 0x002fec0003800000 */
[----:B------:R-:W-:Y:S01]  /*08d0*/  IMAD.MOV.U32 R2, RZ, RZ, R0 ;  /* 0x000000ffff027224 */ /* 0x000fe200078e0000 */
[----:B------:R-:W-:-:S07]  /*08e0*/  MOV R14, 0x900 ;  /* 0x00000900000e7802 */ /* 0x000fce0000000f00 */
[----:B------:R-:W-:Y:S05]  /*08f0*/  CALL.REL.NOINC `($__internal_2_$__cuda_sm3x_div_rn_noftz_f32_slowpath) ;  /* 0x0000000400307944 */ /* 0x000fea0003c00000 */
.L_x_40:
[----:B------:R-:W-:Y:S05]  /*0900*/  BSYNC.RECONVERGENT B0 ;  /* 0x0000000000007941 */ /* 0x000fea0003800200 */
.L_x_39:
[----:B------:R-:W-:Y:S01]  /*0910*/  FMUL R3, R2, -1.4426950216293334961 ;  /* 0xbfb8aa3b02037820 */ /* 0x000fe20000400000 */
[----:B------:R-:W-:Y:S04]  /*0920*/  BSSY.RECONVERGENT B0, `(.L_x_41) ;  /* 0x0000012000007945 */ /* 0x000fe80003800200 */
[----:B------:R-:W-:-:S13]  /*0930*/  FSETP.GEU.AND P0, PT, R3, -126, PT ;  /* 0xc2fc00000300780b */ /* 0x000fda0003f0e000 */
[----:B------:R-:W-:-:S04]  /*0940*/  @!P0 FMUL R3, R3, 0.5 ;  /* 0x3f00000003038820 */ /* 0x000fc80000400000 */
[----:B------:R0:W1:Y:S02]  /*0950*/  MUFU.EX2 R13, R3 ;  /* 0x00000003000d7308 */ /* 0x0000640000000800 */
[----:B0-----:R-:W-:-:S06]  /*0960*/  FMUL R3, R0, R11 ;  /* 0x0000000b00037220 */ /* 0x001fcc0000400000 */
[----:B------:R-:W0:Y:S01]  /*0970*/  MUFU.RCP R0, R3 ;  /* 0x0000000300007308 */ /* 0x000e220000001000 */
[----:B-1----:R-:W-:-:S04]  /*0980*/  @!P0 FMUL R13, R13, R13 ;  /* 0x0000000d0d0d8220 */ /* 0x002fc80000400000 */
[----:B------:R-:W-:-:S04]  /*0990*/  FMUL R2, R13, R12 ;  /* 0x0000000c0d027220 */ /* 0x000fc80000400000 */
[----:B------:R-:W1:Y:S01]  /*09a0*/  FCHK P0, R2, R3 ;  /* 0x0000000302007302 */ /* 0x000e620000000000 */
[----:B0-----:R-:W-:-:S04]  /*09b0*/  FFMA R11, -R3, R0, 1 ;  /* 0x3f800000030b7423 */ /* 0x001fc80000000100 */
[----:B------:R-:W-:-:S04]  /*09c0*/  FFMA R11, R0, R11, R0 ;  /* 0x0000000b000b7223 */ /* 0x000fc80000000000 */
[----:B------:R-:W-:-:S04]  /*09d0*/  FFMA R0, R2, R11, RZ ;  /* 0x0000000b02007223 */ /* 0x000fc800000000ff */
[----:B------:R-:W-:-:S04]  /*09e0*/  FFMA R12, -R3, R0, R2 ;  /* 0x00000000030c7223 */ /* 0x000fc80000000102 */
[----:B------:R-:W-:Y:S01]  /*09f0*/  FFMA R0, R11, R12, R0 ;  /* 0x0000000c0b007223 */ /* 0x000fe20000000000 */
[----:B-1----:R-:W-:Y:S06]  /*0a00*/  @!P0 BRA `(.L_x_42) ;  /* 0x00000000000c8947 */ /* 0x002fec0003800000 */
[----:B------:R-:W-:-:S07]  /*0a10*/  MOV R14, 0xa30 ;  /* 0x00000a30000e7802 */ /* 0x000fce0000000f00 */
[----:B------:R-:W-:Y:S05]  /*0a20*/  CALL.REL.NOINC `($__internal_2_$__cuda_sm3x_div_rn_noftz_f32_slowpath) ;  /* 0x0000000000e47944 */ /* 0x000fea0003c00000 */
[----:B------:R-:W-:-:S07]  /*0a30*/  MOV R0, R2 ;  /* 0x0000000200007202 */ /* 0x000fce0000000f00 */
.L_x_42:
[----:B------:R-:W-:Y:S05]  /*0a40*/  BSYNC.RECONVERGENT B0 ;  /* 0x0000000000007941 */ /* 0x000fea0003800200 */
.L_x_41:
[----:B------:R-:W0:Y:S08]  /*0a50*/  LDC.64 R16, c[0x0][0x380] ;  /* 0x0000e000ff107b82 */ /* 0x000e300000000a00 */
[----:B------:R-:W1:Y:S08]  /*0a60*/  LDC.64 R14, c[0x0][0x388] ;  /* 0x0000e200ff0e7b82 */ /* 0x000e700000000a00 */
[----:B------:R-:W2:Y:S01]  /*0a70*/  LDC.64 R12, c[0x0][0x390] ;  /* 0x0000e400ff0c7b82 */ /* 0x000ea20000000a00 */
[----:B0-----:R-:W-:-:S07]  /*0a80*/  IMAD.WIDE R16, R5, 0x8, R16 ;  /* 0x0000000805107825 */ /* 0x001fce00078e0210 */
[----:B------:R-:W0:Y:S01]  /*0a90*/  LDC.64 R2, c[0x0][0x398] ;  /* 0x0000e600ff027b82 */ /* 0x000e220000000a00 */
[----:B------:R-:W5:Y:S01]  /*0aa0*/  LDG.E.64.CONSTANT R16, desc[UR4][R16.64] ;  /* 0x0000000410107981 */ /* 0x000f62000c1e9b00 */
[----:B------:R-:W-:Y:S01]  /*0ab0*/  ISETP.NE.AND P1, PT, R10, RZ, PT ;  /* 0x000000ff0a00720c */ /* 0x000fe20003f25270 */
[----:B------:R-:W-:Y:S01]  /*0ac0*/  BSSY.RECONVERGENT B0, `(.L_x_43) ;  /* 0x0000009000007945 */ /* 0x000fe20003800200 */
[----:B------:R-:W-:Y:S02]  /*0ad0*/  ISETP.NE.AND P2, PT, R9, RZ, PT ;  /* 0x000000ff0900720c */ /* 0x000fe40003f45270 */
[----:B------:R-:W-:-:S09]  /*0ae0*/  PLOP3.LUT P0, PT, PT, PT, PT, 0x80, 0x8 ;  /* 0x000000000008781c */ /* 0x000fd20003f0f070 */
[----:B-12---:R-:W-:Y:S05]  /*0af0*/  @!P1 BRA `(.L_x_44) ;  /* 0x0000000000149947 */ /* 0x006fea0003800000 */
[----:B------:R-:W1:Y:S02]  /*0b00*/  LDC R11, c[0x0][0x3d0] ;  /* 0x0000f400ff0b7b82 */ /* 0x000e640000000800 */
[----:B-1----:R-:W-:-:S04]  /*0b10*/  LOP3.LUT R18, R11, 0x1, RZ, 0xc0, !PT ;  /* 0x000000010b127812 */ /* 0x002fc800078ec0ff */
[----:B------:R-:W-:-:S13]  /*0b20*/  ISETP.NE.U32.AND P0, PT, R18, 0x1, PT ;  /* 0x000000011200780c */ /* 0x000fda0003f05070 */
[----:B------:R-:W-:-:S04]  /*0b30*/  @P0 SHF.R.S32.HI R11, RZ, 0x1, R11 ;  /* 0x00000001ff0b0819 */ /* 0x000fc8000001140b */
[----:B------:R-:W-:-:S13]  /*0b40*/  ISETP.EQ.AND P0, PT, R10, R11, P0 ;  /* 0x0000000b0a00720c */ /* 0x000fda0000702270 */
.L_x_44:
[----:B------:R-:W-:Y:S05]  /*0b50*/  BSYNC.RECONVERGENT B0 ;  /* 0x0000000000007941 */ /* 0x000fea0003800200 */
.L_x_43:
[----:B------:R-:W-:Y:S01]  /*0b60*/  BSSY.RECONVERGENT B0, `(.L_x_45) ;  /* 0x0000008000007945 */ /* 0x000fe20003800200 */
[----:B------:R-:W-:-:S03]  /*0b70*/  PLOP3.LUT P1, PT, PT, PT, PT, 0x80, 0x8 ;  /* 0x000000000008781c */ /* 0x000fc60003f2f070 */
[----:B------:R-:W-:Y:S10]  /*0b80*/  @!P2 BRA `(.L_x_46) ;  /* 0x000000000014a947 */ /* 0x000ff40003800000 */
[----:B------:R-:W1:Y:S02]  /*0b90*/  LDC R10, c[0x0][0x3d4] ;  /* 0x0000f500ff0a7b82 */ /* 0x000e640000000800 */
[----:B-1----:R-:W-:-:S04]  /*0ba0*/  LOP3.LUT R11, R10, 0x1, RZ, 0xc0, !PT ;  /* 0x000000010a0b7812 */ /* 0x002fc800078ec0ff */
[----:B------:R-:W-:-:S13]  /*0bb0*/  ISETP.NE.U32.AND P1, PT, R11, 0x1, PT ;  /* 0x000000010b00780c */ /* 0x000fda0003f25070 */
[----:B------:R-:W-:-:S04]  /*0bc0*/  @P1 SHF.R.S32.HI R10, RZ, 0x1, R10 ;  /* 0x00000001ff0a1819 */ /* 0x000fc8000001140a */
[----:B------:R-:W-:-:S13]  /*0bd0*/  ISETP.EQ.AND P1, PT, R9, R10, P1 ;  /* 0x0000000a0900720c */ /* 0x000fda0000f22270 */
.L_x_46:
[----:B------:R-:W-:Y:S05]  /*0be0*/  BSYNC.RECONVERGENT B0 ;  /* 0x0000000000007941 */ /* 0x000fea0003800200 */
.L_x_45:
[----:B------:R-:W-:Y:S01]  /*0bf0*/  ISETP.NE.AND P3, PT, R4, RZ, PT ;  /* 0x000000ff0400720c */ /* 0x000fe20003f65270 */
[-C--:B-----5:R-:W-:Y:S01]  /*0c00*/  FMUL R9, R16, R0.reuse ;  /* 0x0000000010097220 */ /* 0x0a0fe20000400000 */
[----:B------:R-:W-:Y:S01]  /*0c10*/  FMUL R17, R17, R0 ;  /* 0x0000000011117220 */ /* 0x000fe20000400000 */
[----:B------:R-:W-:Y:S01]  /*0c20*/  IMAD.WIDE R10, R5, 0x8, R14 ;  /* 0x00000008050a7825 */ /* 0x000fe200078e020e */
[----:B------:R-:W-:Y:S03]  /*0c30*/  BSSY.RECONVERGENT B0, `(.L_x_47) ;  /* 0x0000010000007945 */ /* 0x000fe60003800200 */
[C---:B------:R-:W-:Y:S01]  /*0c40*/  FMUL R15, R6.reuse, -R9 ;  /* 0x80000009060f7220 */ /* 0x040fe20000400000 */
[-C--:B------:R-:W-:Y:S01]  /*0c50*/  FMUL R14, R6, R17.reuse ;  /* 0x00000011060e7220 */ /* 0x080fe20000400000 */
[-C--:B------:R-:W-:Y:S01]  /*0c60*/  FMUL R6, R7, R17.reuse ;  /* 0x0000001107067220 */ /* 0x080fe20000400000 */
[----:B------:R-:W-:Y:S01]  /*0c70*/  FMUL R16, R8, R17 ;  /* 0x0000001108107220 */ /* 0x000fe20000400000 */
[----:B------:R-:W-:-:S04]  /*0c80*/  IMAD.WIDE R12, R5, 0x8, R12 ;  /* 0x00000008050c7825 */ /* 0x000fc800078e020c */
[-C--:B------:R-:W-:Y:S01]  /*0c90*/  FMUL R7, R7, -R9.reuse ;  /* 0x8000000907077220 */ /* 0x080fe20000400000 */
[----:B------:R-:W-:Y:S01]  /*0ca0*/  FMUL R17, R8, -R9 ;  /* 0x8000000908117220 */ /* 0x000fe20000400000 */
[----:B------:R-:W-:Y:S01]  /*0cb0*/  PLOP3.LUT P2, PT, PT, PT, PT, 0x80, 0x8 ;  /* 0x000000000008781c */ /* 0x000fe20003f4f070 */
[----:B0-----:R-:W-:Y:S01]  /*0cc0*/  IMAD.WIDE R2, R5, 0x8, R2 ;  /* 0x0000000805027825 */ /* 0x001fe200078e0202 */
[----:B------:R-:W-:Y:S11]  /*0cd0*/  @!P3 BRA `(.L_x_48) ;  /* 0x000000000014b947 */ /* 0x000ff60003800000 */
[----:B------:R-:W0:Y:S02]  /*0ce0*/  LDC R5, c[0x0][0x3d8] ;  /* 0x0000f600ff057b82 */ /* 0x000e240000000800 */
[----:B0-----:R-:W-:-:S04]  /*0cf0*/  LOP3.LUT R0, R5, 0x1, RZ, 0xc0, !PT ;  /* 0x0000000105007812 */ /* 0x001fc800078ec0ff */
[----:B------:R-:W-:-:S13]  /*0d00*/  ISETP.NE.U32.AND P2, PT, R0, 0x1, PT ;  /* 0x000000010000780c */ /* 0x000fda0003f45070 */
[----:B------:R-:W-:-:S04]  /*0d10*/  @P2 SHF.R.S32.HI R5, RZ, 0x1, R5 ;  /* 0x00000001ff052819 */ /* 0x000fc80000011405 */
[----:B------:R-:W-:-:S13]  /*0d20*/  ISETP.EQ.AND P2, PT, R4, R5, P2 ;  /* 0x000000050400720c */ /* 0x000fda0001742270 */
.L_x_48:
[----:B------:R-:W-:Y:S05]  /*0d30*/  BSYNC.RECONVERGENT B0 ;  /* 0x0000000000007941 */ /* 0x000fea0003800200 */
.L_x_47:
[----:B------:R0:W-:Y:S04]  /*0d40*/  STG.E.64 desc[UR4][R10.64], R14 ;  /* 0x0000000e0a007986 */ /* 0x0001e8000c101b04 */
[----:B------:R0:W-:Y:S04]  /*0d50*/  STG.E.64 desc[UR4][R12.64], R6 ;  /* 0x000000060c007986 */ /* 0x0001e8000c101b04 */
[----:B------:R0:W-:Y:S04]  /*0d60*/  STG.E.64 desc[UR4][R2.64], R16 ;  /* 0x0000001002007986 */ /* 0x0001e8000c101b04 */
[----:B------:R0:W-:Y:S04]  /*0d70*/  @P0 STG.E desc[UR4][R10.64+0x4], RZ ;  /* 0x000004ff0a000986 */ /* 0x0001e8000c101904 */
[----:B------:R0:W-:Y:S01]  /*0d80*/  @P1 STG.E desc[UR4][R12.64+0x4], RZ ;  /* 0x000004ff0c001986 */ /* 0x0001e2000c101904 */
[----:B------:R-:W-:Y:S05]  /*0d90*/  @!P2 EXIT ;  /* 0x000000000000a94d */ /* 0x000fea0003800000 */
[----:B------:R-:W-:Y:S01]  /*0da0*/  STG.E desc[UR4][R2.64+0x4], RZ ;  /* 0x000004ff02007986 */ /* 0x000fe2000c101904 */
[----:B------:R-:W-:Y:S05]  /*0db0*/  EXIT ;  /* 0x000000000000794d */ /* 0x000fea0003800000 */
        .weak           $__internal_2_$__cuda_sm3x_div_rn_noftz_f32_slowpath
        .type           $__internal_2_$__cuda_sm3x_div_rn_noftz_f32_slowpath,@function
        .size           $__internal_2_$__cuda_sm3x_div_rn_noftz_f32_slowpath,(.L_x_149 - $__internal_2_$__cuda_sm3x_div_rn_noftz_f32_slowpath)
$__internal_2_$__cuda_sm3x_div_rn_noftz_f32_slowpath:
[----:B------:R-:W-:Y:S01]  /*0dc0*/  SHF.R.U32.HI R15, RZ, 0x17, R3 ;  /* 0x00000017ff0f7819 */ /* 0x000fe20000011603 */
[----:B------:R-:W-:Y:S01]  /*0dd0*/  BSSY.RECONVERGENT B1, `(.L_x_49) ;  /* 0x0000062000017945 */ /* 0x000fe20003800200 */
[----:B------:R-:W-:Y:S02]  /*0de0*/  SHF.R.U32.HI R13, RZ, 0x17, R2 ;  /* 0x00000017ff0d7819 */ /* 0x000fe40000011602 */
[----:B------:R-:W-:Y:S02]  /*0df0*/  LOP3.LUT R15, R15, 0xff, RZ, 0xc0, !PT ;  /* 0x000000ff0f0f7812 */ /* 0x000fe400078ec0ff */
[----:B------:R-:W-:-:S03]  /*0e00*/  LOP3.LUT R18, R13, 0xff, RZ, 0xc0, !PT ;  /* 0x000000ff0d127812 */ /* 0x000fc600078ec0ff */
[----:B------:R-:W-:Y:S02]  /*0e10*/  VIADD R17, R15, 0xffffffff ;  /* 0xffffffff0f117836 */ /* 0x000fe40000000000 */
[----:B------:R-:W-:-:S03]  /*0e20*/  VIADD R16, R18, 0xffffffff ;  /* 0xffffffff12107836 */ /* 0x000fc60000000000 */
        /* <DEDUP_REMOVED lines=10> */
[C---:B------:R-:W-:Y:S02]  /*0ed0*/  FSETP.NEU.FTZ.AND P1, PT, |R2|.reuse, +INF , PT ;  /* 0x7f8000000200780b */ /* 0x040fe40003f3d200 */
        /* <DEDUP_REMOVED lines=11> */
[----:B------:R-:W-:Y:S02]  /*0f90*/  @P0 IMAD.MOV.U32 R13, RZ, RZ, RZ ;  /* 0x000000ffff0d0224 */ /* 0x000fe400078e00ff */
[----:B------:R-:W-:Y:S01]  /*0fa0*/  @!P0 FFMA R2, R2, 1.84467440737095516160e+19, RZ ;  /* 0x5f80000002028823 */ /* 0x000fe200000000ff */
[----:B------:R-:W-:Y:S02]  /*0fb0*/  @!P0 IMAD.MOV.U32 R13, RZ, RZ, -0x40 ;  /* 0xffffffc0ff0d8424 */ /* 0x000fe400078e00ff */
[----:B------:R-:W-:-:S03]  /*0fc0*/  @!P1 FFMA R3, R3, 1.84467440737095516160e+19, RZ ;  /* 0x5f80000003039823 */ /* 0x000fc600000000ff */
[----:B------:R-:W-:-:S07]  /*0fd0*/  @!P1 IADD3 R13, PT, PT, R13, 0x40, RZ ;  /* 0x000000400d0d9810 */ /* 0x000fce0007ffe0ff */
.L_x_50:
[----:B------:R-:W-:Y:S01]  /*0fe0*/  LEA R16, R15, 0xc0800000, 0x17 ;  /* 0xc08000000f107811 */ /* 0x000fe200078eb8ff */
[----:B------:R-:W-:Y:S04]  /*0ff0*/  BSSY.RECONVERGENT B2, `(.L_x_55) ;  /* 0x0000036000027945 */ /* 0x000fe80003800200 */
[----:B------:R-:W-:Y:S01]  /*1000*/  IMAD.IADD R17, R3, 0x1, -R16 ;  /* 0x0000000103117824 */ /* 0x000fe200078e0a10 */
[----:B------:R-:W-:-:S03]  /*1010*/  IADD3 R16, PT, PT, R18, -0x7f, RZ ;  /* 0xffffff8112107810 */ /* 0x000fc60007ffe0ff */
[----:B------:R-:W0:Y:S01]  /*1020*/  MUFU.RCP R3, R17 ;  /* 0x0000001100037308 */ /* 0x000e220000001000 */
[----:B------:R-:W-:Y:S01]  /*1030*/  FADD.FTZ R19, -R17, -RZ ;  /* 0x800000ff11137221 */ /* 0x000fe20000010100 */
[C---:B------:R-:W-:Y:S01]  /*1040*/  IMAD R2, R16.reuse, -0x800000, R2 ;  /* 0xff80000010027824 */ /* 0x040fe200078e0202 */
[----:B------:R-:W-:-:S05]  /*1050*/  IADD3 R16, PT, PT, R16, 0x7f, -R15 ;  /* 0x0000007f10107810 */ /* 0x000fca0007ffe80f */
[----:B------:R-:W-:Y:S02]  /*1060*/  IMAD.IADD R16, R16, 0x1, R13 ;  /* 0x0000000110107824 */ /* 0x000fe400078e020d */
[----:B0-----:R-:W-:-:S04]  /*1070*/  FFMA R18, R3, R19, 1 ;  /* 0x3f80000003127423 */ /* 0x001fc80000000013 */
[----:B------:R-:W-:-:S04]  /*1080*/  FFMA R3, R3, R18, R3 ;  /* 0x0000001203037223 */ /* 0x000fc80000000003 */
[----:B------:R-:W-:-:S04]  /*1090*/  FFMA R18, R2, R3, RZ ;  /* 0x0000000302127223 */ /* 0x000fc800000000ff */
[----:B------:R-:W-:-:S04]  /*10a0*/  FFMA R20, R19, R18, R2 ;  /* 0x0000001213147223 */ /* 0x000fc80000000002 */
[----:B------:R-:W-:-:S04]  /*10b0*/  FFMA R20, R3, R20, R18 ;  /* 0x0000001403147223 */ /* 0x000fc80000000012 */
[----:B------:R-:W-:-:S04]  /*10c0*/  FFMA R19, R19, R20, R2 ;  /* 0x0000001413137223 */ /* 0x000fc80000000002 */
[----:B------:R-:W-:-:S05]  /*10d0*/  FFMA R2, R3, R19, R20 ;  /* 0x0000001303027223 */ /* 0x000fca0000000014 */
[----:B------:R-:W-:-:S04]  /*10e0*/  SHF.R.U32.HI R15, RZ, 0x17, R2 ;  /* 0x00000017ff0f7819 */ /* 0x000fc80000011602 */
[----:B------:R-:W-:-:S04]  /*10f0*/  LOP3.LUT R15, R15, 0xff, RZ, 0xc0, !PT ;  /* 0x000000ff0f0f7812 */ /* 0x000fc800078ec0ff */
[----:B------:R-:W-:-:S05]  /*1100*/  IADD3 R17, PT, PT, R15, R16, RZ ;  /* 0x000000100f117210 */ /* 0x000fca0007ffe0ff */
[----:B------:R-:W-:-:S05]  /*1110*/  VIADD R13, R17, 0xffffffff ;  /* 0xffffffff110d7836 */ /* 0x000fca0000000000 */
        /* <DEDUP_REMOVED lines=9> */
[-CC-:B------:R-:W-:Y:S01]  /*11b0*/  FFMA.RZ R13, R3, R19.reuse, R20.reuse ;  /* 0x00000013030d7223 */ /* 0x180fe2000000c014 */
[----:B------:R-:W-:Y:S01]  /*11c0*/  IADD3 R18, PT, PT, R17, 0x20, RZ ;  /* 0x0000002011127810 */ /* 0x000fe20007ffe0ff */
[-CC-:B------:R-:W-:Y:S01]  /*11d0*/  FFMA.RM R16, R3, R19.reuse, R20.reuse ;  /* 0x0000001303107223 */ /* 0x180fe20000004014 */
[----:B------:R-:W-:Y:S02]  /*11e0*/  ISETP.NE.AND P2, PT, R17, RZ, PT ;  /* 0x000000ff1100720c */ /* 0x000fe40003f45270 */
[----:B------:R-:W-:Y:S01]  /*11f0*/  LOP3.LUT R15, R13, 0x7fffff, RZ, 0xc0, !PT ;  /* 0x007fffff0d0f7812 */ /* 0x000fe200078ec0ff */
[----:B------:R-:W-:Y:S01]  /*1200*/  FFMA.RP R13, R3, R19, R20 ;  /* 0x00000013030d7223 */ /* 0x000fe20000008014 */
[----:B------:R-:W-:Y:S01]  /*1210*/  IMAD.MOV R3, RZ, RZ, -R17 ;  /* 0x000000ffff037224 */ /* 0x000fe200078e0a11 */
[----:B------:R-:W-:Y:S02]  /*1220*/  ISETP.NE.AND P1, PT, R17, RZ, PT ;  /* 0x000000ff1100720c */ /* 0x000fe40003f25270 */
[----:B------:R-:W-:-:S02]  /*1230*/  LOP3.LUT R15, R15, 0x800000, RZ, 0xfc, !PT ;  /* 0x008000000f0f7812 */ /* 0x000fc400078efcff */
[----:B------:R-:W-:Y:S02]  /*1240*/  FSETP.NEU.FTZ.AND P0, PT, R13, R16, PT ;  /* 0x000000100d00720b */ /* 0x000fe40003f1d000 */
[----:B------:R-:W-:Y:S02]  /*1250*/  SHF.L.U32 R18, R15, R18, RZ ;  /* 0x000000120f127219 */ /* 0x000fe400000006ff */
[----:B------:R-:W-:Y:S02]  /*1260*/  SEL R16, R3, RZ, P2 ;  /* 0x000000ff03107207 */ /* 0x000fe40001000000 */
[----:B------:R-:W-:Y:S02]  /*1270*/  ISETP.NE.AND P1, PT, R18, RZ, P1 ;  /* 0x000000ff1200720c */ /* 0x000fe40000f25270 */
[----:B------:R-:W-:Y:S02]  /*1280*/  SHF.R.U32.HI R16, RZ, R16, R15 ;  /* 0x00000010ff107219 */ /* 0x000fe4000001160f */
[----:B------:R-:W-:-:S02]  /*1290*/  PLOP3.LUT P0, PT, P0, P1, PT, 0xf8, 0x8f ;  /* 0x00000000008f781c */ /* 0x000fc40000703f70 */
[----:B------:R-:W-:Y:S02]  /*12a0*/  SHF.R.U32.HI R18, RZ, 0x1, R16 ;  /* 0x00000001ff127819 */ /* 0x000fe40000011610 */
[----:B------:R-:W-:-:S04]  /*12b0*/  SEL R3, RZ, 0x1, !P0 ;  /* 0x00000001ff037807 */ /* 0x000fc80004000000 */
[----:B------:R-:W-:-:S04]  /*12c0*/  LOP3.LUT R3, R3, 0x1, R18, 0xf8, !PT ;  /* 0x0000000103037812 */ /* 0x000fc800078ef812 */
[----:B------:R-:W-:-:S04]  /*12d0*/  LOP3.LUT R3, R3, R16, RZ, 0xc0, !PT ;  /* 0x0000001003037212 */ /* 0x000fc800078ec0ff */
[----:B------:R-:W-:-:S04]  /*12e0*/  IADD3 R3, PT, PT, R18, R3, RZ ;  /* 0x0000000312037210 */ /* 0x000fc80007ffe0ff */
[----:B------:R-:W-:Y:S01]  /*12f0*/  LOP3.LUT R2, R3, R2, RZ, 0xfc, !PT ;  /* 0x0000000203027212 */ /* 0x000fe200078efcff */
[----:B------:R-:W-:Y:S06]  /*1300*/  BRA `(.L_x_58) ;  /* 0x0000000000107947 */ /* 0x000fec0003800000 */
.L_x_57:
[----:B------:R-:W-:-:S04]  /*1310*/  LOP3.LUT R2, R2, 0x80000000, RZ, 0xc0, !PT ;  /* 0x8000000002027812 */ /* 0x000fc800078ec0ff */
[----:B------:R-:W-:Y:S01]  /*1320*/  LOP3.LUT R2, R2, 0x7f800000, RZ, 0xfc, !PT ;  /* 0x7f80000002027812 */ /* 0x000fe200078efcff */
[----:B------:R-:W-:Y:S06]  /*1330*/  BRA `(.L_x_58) ;  /* 0x0000000000047947 */ /* 0x000fec0003800000 */
.L_x_56:
[----:B------:R-:W-:-:S07]  /*1340*/  IMAD R2, R16, 0x800000, R2 ;  /* 0x0080000010027824 */ /* 0x000fce00078e0202 */
.L_x_58:
[----:B------:R-:W-:Y:S05]  /*1350*/  BSYNC.RECONVERGENT B2 ;  /* 0x0000000000027941 */ /* 0x000fea0003800200 */
.L_x_55:
[----:B------:R-:W-:Y:S05]  /*1360*/  BRA `(.L_x_59) ;  /* 0x0000000000207947 */ /* 0x000fea0003800000 */
.L_x_54:
[----:B------:R-:W-:-:S04]  /*1370*/  LOP3.LUT R2, R3, 0x80000000, R2, 0x48, !PT ;  /* 0x8000000003027812 */ /* 0x000fc800078e4802 */
[----:B------:R-:W-:Y:S01]  /*1380*/  LOP3.LUT R2, R2, 0x7f800000, RZ, 0xfc, !PT ;  /* 0x7f80000002027812 */ /* 0x000fe200078efcff */
[----:B------:R-:W-:Y:S06]  /*1390*/  BRA `(.L_x_59) ;  /* 0x0000000000147947 */ /* 0x000fec0003800000 */
.L_x_53:
[----:B------:R-:W-:Y:S01]  /*13a0*/  LOP3.LUT R2, R3, 0x80000000, R2, 0x48, !PT ;  /* 0x8000000003027812 */ /* 0x000fe200078e4802 */
[----:B------:R-:W-:Y:S06]  /*13b0*/  BRA `(.L_x_59) ;  /* 0x00000000000c7947 */ /* 0x000fec0003800000 */
.L_x_52:
[----:B------:R-:W0:Y:S01]  /*13c0*/  MUFU.RSQ R2, -QNAN ;  /* 0xffc0000000027908 */ /* 0x000e220000001400 */
[----:B------:R-:W-:Y:S05]  /*13d0*/  BRA `(.L_x_59) ;  /* 0x0000000000047947 */ /* 0x000fea0003800000 */
.L_x_51:
[----:B------:R-:W-:-:S07]  /*13e0*/  FADD.FTZ R2, R2, R3 ;  /* 0x0000000302027221 */ /* 0x000fce0000010000 */
.L_x_59:
[----:B------:R-:W-:Y:S05]  /*13f0*/  BSYNC.RECONVERGENT B1 ;  /* 0x0000000000017941 */ /* 0x000fea0003800200 */
.L_x_49:
[----:B------:R-:W-:-:S04]  /*1400*/  HFMA2 R15, -RZ, RZ, 0, 0 ;  /* 0x00000000ff0f7431 */ /* 0x000fc800000001ff */
[----:B0-----:R-:W-:Y:S05]  /*1410*/  RET.REL.NODEC R14 `(apply_ghat_and_grad) ;  /* 0xffffffe80ef87950 */ /* 0x001fea0003c3ffff */
.L_x_60:
        /* <DEDUP_REMOVED lines=14> */
.L_x_149:


//--------------------- .text.gather_forces_to_atoms --------------------------
	.section	.text.gather_forces_to_atoms,"ax",@progbits
	.align	128
        .global         gather_forces_to_atoms
        .type           gather_forces_to_atoms,@function
        .size           gather_forces_to_atoms,(.L_x_150 - gather_forces_to_atoms)
        .other          gather_forces_to_atoms,@"STO_CUDA_ENTRY STV_DEFAULT"
gather_forces_to_atoms:
.text.gather_forces_to_atoms:
[----:B------:R-:W0:Y:S01]  /*0000*/  LDC R1, c[0x0][0x37c] ;  /* 0x0000df00ff017b82 */ /* 0x000e220000000800 */
[----:B------:R-:W1:Y:S07]  /*0010*/  S2R R3, SR_TID.X ;  /* 0x0000000000037919 */ /* 0x000e6e0000002100 */
[----:B------:R-:W1:Y:S01]  /*0020*/  S2UR UR4, SR_CTAID.X ;  /* 0x00000000000479c3 */ /* 0x000e620000002500 */
[----:B------:R-:W2:Y:S01]  /*0030*/  LDCU UR5, c[0x0][0x3b0] ;  /* 0x00007600ff0577ac */ /* 0x000ea20008000800 */
[----:B0-----:R-:W-:-:S05]  /*0040*/  IADD3 R1, PT, PT, R1, -0x10, RZ ;  /* 0xfffffff001017810 */ /* 0x001fca0007ffe0ff */
[----:B------:R-:W-:Y:S01]  /*0050*/  IMAD.MOV.U32 R0, RZ, RZ, R1 ;  /* 0x000000ffff007224 */ /* 0x000fe200078e0001 */
[----:B------:R-:W1:Y:S02]  /*0060*/  LDC R2, c[0x0][0x360] ;  /* 0x0000d800ff027b82 */ /* 0x000e640000000800 */
[----:B-1----:R-:W-:-:S05]  /*0070*/  IMAD R2, R2, UR4, R3 ;  /* 0x0000000402027c24 */ /* 0x002fca000f8e0203 */
[----:B--2---:R-:W-:-:S13]  /*0080*/  ISETP.GE.AND P0, PT, R2, UR5, PT ;  /* 0x0000000502007c0c */ /* 0x004fda000bf06270 */
[----:B------:R-:W-:Y:S05]  /*0090*/  @P0 EXIT ;  /* 0x000000000000094d */ /* 0x000fea0003800000 */
[----:B------:R-:W0:Y:S01]  /*00a0*/  LDC.64 R6, c[0x0][0x380] ;  /* 0x0000e000ff067b82 */ /* 0x000e220000000a00 */
[----:B------:R-:W1:Y:S07]  /*00b0*/  LDCU.64 UR6, c[0x0][0x358] ;  /* 0x00006b00ff0677ac */ /* 0x000e6e0008000a00 */
[----:B------:R-:W2:Y:S01]  /*00c0*/  LDC R11, c[0x0][0x3c0] ;  /* 0x0000f000ff0b7b82 */ /* 0x000ea20000000800 */
[----:B0-----:R-:W-:-:S05]  /*00d0*/  IMAD.WIDE R6, R2, 0xc, R6 ;  /* 0x0000000c02067825 */ /* 0x001fca00078e0206 */
[----:B-1----:R-:W3:Y:S04]  /*00e0*/  LDG.E.CONSTANT R4, desc[UR6][R6.64] ;  /* 0x0000000606047981 */ /* 0x002ee8000c1e9900 */
[----:B------:R0:W5:Y:S04]  /*00f0*/  LDG.E.CONSTANT R5, desc[UR6][R6.64+0x4] ;  /* 0x0000040606057981 */ /* 0x000168000c1e9900 */
[----:B------:R0:W5:Y:S01]  /*0100*/  LDG.E.CONSTANT R3, desc[UR6][R6.64+0x8] ;  /* 0x0000080606037981 */ /* 0x000162000c1e9900 */
[----:B--2---:R-:W1:Y:S01]  /*0110*/  MUFU.RCP R8, R11 ;  /* 0x0000000b00087308 */ /* 0x004e620000001000 */
[----:B------:R-:W-:Y:S01]  /*0120*/  BSSY.RECONVERGENT B2, `(.L_x_61) ;  /* 0x000000e000027945 */ /* 0x000fe20003800200 */
[----:B-1----:R-:W-:-:S04]  /*0130*/  FFMA R9, R8, -R11, 1 ;  /* 0x3f80000008097423 */ /* 0x002fc8000000080b */
[----:B------:R-:W-:Y:S02]  /*0140*/  FFMA R9, R8, R9, R8 ;  /* 0x0000000908097223 */ /* 0x000fe40000000008 */
[----:B---3--:R-:W1:Y:S02]  /*0150*/  FCHK P0, R4, R11 ;  /* 0x0000000b04007302 */ /* 0x008e640000000000 */
[----:B------:R-:W-:-:S04]  /*0160*/  FFMA R8, R4, R9, RZ ;  /* 0x0000000904087223 */ /* 0x000fc800000000ff */
[----:B------:R-:W-:-:S04]  /*0170*/  FFMA R10, R8, -R11, R4 ;  /* 0x8000000b080a7223 */ /* 0x000fc80000000004 */
[----:B------:R-:W-:Y:S01]  /*0180*/  FFMA R8, R9, R10, R8 ;  /* 0x0000000a09087223 */ /* 0x000fe20000000008 */
[----:B01----:R-:W-:Y:S06]  /*0190*/  @!P0 BRA `(.L_x_62) ;  /* 0x0000000000188947 */ /* 0x003fec0003800000 */
[----:B------:R-:W0:Y:S01]  /*01a0*/  LDCU UR4, c[0x0][0x3c0] ;  /* 0x00007800ff0477ac */ /* 0x000e220008000800 */
[----:B------:R-:W-:Y:S02]  /*01b0*/  MOV R11, R4 ;  /* 0x00000004000b7202 */ /* 0x000fe40000000f00 */
[----:B------:R-:W-:Y:S01]  /*01c0*/  MOV R22, 0x1f0 ;  /* 0x000001f000167802 */ /* 0x000fe20000000f00 */
[----:B0-----:R-:W-:-:S07]  /*01d0*/  IMAD.U32 R14, RZ, RZ, UR4 ;  /* 0x00000004ff0e7e24 */ /* 0x001fce000f8e00ff */
[----:B-----5:R-:W-:Y:S05]  /*01e0*/  CALL.REL.NOINC `($__internal_3_$__cuda_sm3x_div_rn_noftz_f32_slowpath) ;  /* 0x0000003400047944 */ /* 0x020fea0003c00000 */
[----:B------:R-:W-:-:S07]  /*01f0*/  MOV R8, R11 ;  /* 0x0000000b00087202 */ /* 0x000fce0000000f00 */
.L_x_62:
[----:B------:R-:W-:Y:S05]  /*0200*/  BSYNC.RECONVERGENT B2 ;  /* 0x0000000000027941 */ /* 0x000fea0003800200 */
.L_x_61:
[----:B------:R-:W0:Y:S01]  /*0210*/  LDC R10, c[0x0][0x3c4] ;  /* 0x0000f100ff0a7b82 */ /* 0x000e220000000800 */
[----:B------:R-:W1:Y:S01]  /*0220*/  LDCU UR4, c[0x0][0x3b4] ;  /* 0x00007680ff0477ac */ /* 0x000e620008000800 */
[----:B------:R-:W-:Y:S01]  /*0230*/  BSSY.RECONVERGENT B2, `(.L_x_63) ;  /* 0x0000011000027945 */ /* 0x000fe20003800200 */
[----:B0-----:R-:W0:Y:S08]  /*0240*/  MUFU.RCP R4, R10 ;  /* 0x0000000a00047308 */ /* 0x001e300000001000 */
[----:B-----5:R-:W2:Y:S01]  /*0250*/  FCHK P0, R5, R10 ;  /* 0x0000000a05007302 */ /* 0x020ea20000000000 */
[----:B0-----:R-:W-:-:S04]  /*0260*/  FFMA R7, R4, -R10, 1 ;  /* 0x3f80000004077423 */ /* 0x001fc8000000080a */
[----:B------:R-:W-:Y:S01]  /*0270*/  FFMA R4, R4, R7, R4 ;  /* 0x0000000704047223 */ /* 0x000fe20000000004 */
[----:B-1----:R-:W-:-:S03]  /*0280*/  I2FP.F32.S32 R7, UR4 ;  /* 0x0000000400077c45 */ /* 0x002fc60008201400 */
[----:B------:R-:W-:Y:S02]  /*0290*/  FFMA R6, R5, R4, RZ ;  /* 0x0000000405067223 */ /* 0x000fe400000000ff */
[----:B------:R-:W-:Y:S02]  /*02a0*/  FMUL R16, R7, R8 ;  /* 0x0000000807107220 */ /* 0x000fe40000400000 */
[----:B------:R-:W-:-:S04]  /*02b0*/  FFMA R9, R6, -R10, R5 ;  /* 0x8000000a06097223 */ /* 0x000fc80000000005 */
[----:B------:R-:W-:Y:S01]  /*02c0*/  FFMA R6, R4, R9, R6 ;  /* 0x0000000904067223 */ /* 0x000fe20000000006 */
[----:B--2---:R-:W-:Y:S06]  /*02d0*/  @!P0 BRA `(.L_x_64) ;  /* 0x0000000000188947 */ /* 0x004fec0003800000 */
[----:B------:R-:W0:Y:S01]  /*02e0*/  LDCU UR4, c[0x0][0x3c4] ;  /* 0x00007880ff0477ac */ /* 0x000e220008000800 */
[----:B------:R-:W-:Y:S01]  /*02f0*/  IMAD.MOV.U32 R11, RZ, RZ, R5 ;  /* 0x000000ffff0b7224 */ /* 0x000fe200078e0005 */
[----:B------:R-:W-:Y:S02]  /*0300*/  MOV R22, 0x330 ;  /* 0x0000033000167802 */ /* 0x000fe40000000f00 */
[----:B0-----:R-:W-:-:S07]  /*0310*/  MOV R14, UR4 ;  /* 0x00000004000e7c02 */ /* 0x001fce0008000f00 */
[----:B------:R-:W-:Y:S05]  /*0320*/  CALL.REL.NOINC `($__internal_3_$__cuda_sm3x_div_rn_noftz_f32_slowpath) ;  /* 0x0000003000b47944 */ /* 0x000fea0003c00000 */
[----:B------:R-:W-:-:S07]  /*0330*/  IMAD.MOV.U32 R6, RZ, RZ, R11 ;  /* 0x000000ffff067224 */ /* 0x000fce00078e000b */
.L_x_64:
[----:B------:R-:W-:Y:S05]  /*0340*/  BSYNC.RECONVERGENT B2 ;  /* 0x0000000000027941 */ /* 0x000fea0003800200 */
.L_x_63:
[----:B------:R-:W0:Y:S01]  /*0350*/  LDC R10, c[0x0][0x3c8] ;  /* 0x0000f200ff0a7b82 */ /* 0x000e220000000800 */
[----:B------:R-:W1:Y:S01]  /*0360*/  LDCU UR4, c[0x0][0x3b8] ;  /* 0x00007700ff0477ac */ /* 0x000e620008000800 */
[----:B------:R-:W-:Y:S01]  /*0370*/  BSSY.RECONVERGENT B2, `(.L_x_65) ;  /* 0x0000011000027945 */ /* 0x000fe20003800200 */
[----:B0-----:R-:W0:Y:S08]  /*0380*/  MUFU.RCP R4, R10 ;  /* 0x0000000a00047308 */ /* 0x001e300000001000 */
[----:B------:R-:W2:Y:S01]  /*0390*/  FCHK P0, R3, R10 ;  /* 0x0000000a03007302 */ /* 0x000ea20000000000 */
        /* <DEDUP_REMOVED lines=9> */
[----:B------:R-:W-:Y:S02]  /*0430*/  MOV R11, R3 ;  /* 0x00000003000b7202 */ /* 0x000fe40000000f00 */
[----:B------:R-:W-:Y:S01]  /*0440*/  MOV R22, 0x470 ;  /* 0x0000047000167802 */ /* 0x000fe20000000f00 */
[----:B0-----:R-:W-:-:S07]  /*0450*/  IMAD.U32 R14, RZ, RZ, UR4 ;  /* 0x00000004ff0e7e24 */ /* 0x001fce000f8e00ff */
[----:B------:R-:W-:Y:S05]  /*0460*/  CALL.REL.NOINC `($__internal_3_$__cuda_sm3x_div_rn_noftz_f32_slowpath) ;  /* 0x0000003000647944 */ /* 0x000fea0003c00000 */
[----:B------:R-:W-:-:S07]  /*0470*/  MOV R4, R11 ;  /* 0x0000000b00047202 */ /* 0x000fce0000000f00 */
.L_x_66:
[----:B------:R-:W-:Y:S05]  /*0480*/  BSYNC.RECONVERGENT B2 ;  /* 0x0000000000027941 */ /* 0x000fea0003800200 */
.L_x_65:
[----:B------:R-:W0:Y:S01]  /*0490*/  FRND.FLOOR R5, R16 ;  /* 0x0000001000057307 */ /* 0x000e220000205000 */
[----:B------:R-:W1:Y:S01]  /*04a0*/  LDCU UR4, c[0x0][0x3bc] ;  /* 0x00007780ff0477ac */ /* 0x000e620008000800 */
[----:B------:R-:W-:Y:S02]  /*04b0*/  HFMA2 R9, -RZ, RZ, 2.375, 0 ;  /* 0x40c00000ff097431 */ /* 0x000fe400000001ff */
[----:B------:R-:W-:Y:S01]  /*04c0*/  IMAD.MOV.U32 R14, RZ, RZ, 0x3e2aaaab ;  /* 0x3e2aaaabff0e7424 */ /* 0x000fe200078e00ff */
[----:B------:R-:W-:Y:S03]  /*04d0*/  BSSY.RECONVERGENT B2, `(.L_x_67) ;  /* 0x000001d000027945 */ /* 0x000fe60003800200 */
[----:B------:R-:W-:Y:S01]  /*04e0*/  F2I.FLOOR.NTZ R13, R6 ;  /* 0x00000006000d7305 */ /* 0x000fe20000207100 */
[----:B------:R-:W-:Y:S01]  /*04f0*/  FFMA R9, R14, -R9, 1 ;  /* 0x3f8000000e097423 */ /* 0x000fe20000000809 */
[----:B0-----:R-:W-:-:S06]  /*0500*/  FADD R5, R16, -R5 ;  /* 0x8000000510057221 */ /* 0x001fcc0000000000 */
[----:B------:R-:W0:Y:S01]  /*0510*/  FRND.FLOOR R7, R6 ;  /* 0x0000000600077307 */ /* 0x000e220000205000 */
[----:B------:R-:W-:Y:S01]  /*0520*/  FFMA R14, R9, R14, 0.16666667163372039795 ;  /* 0x3e2aaaab090e7423 */ /* 0x000fe2000000000e */
[C---:B------:R-:W-:Y:S01]  /*0530*/  FADD R11, -R5.reuse, 1 ;  /* 0x3f800000050b7421 */ /* 0x040fe20000000100 */
[----:B-1----:R-:W-:Y:S01]  /*0540*/  I2FP.F32.S32 R3, UR4 ;  /* 0x0000000400037c45 */ /* 0x002fe20008201400 */
[----:B------:R-:W-:Y:S02]  /*0550*/  FMUL R10, R5, R5 ;  /* 0x00000005050a7220 */ /* 0x000fe40000400000 */
[----:B------:R-:W-:Y:S02]  /*0560*/  FMUL R8, R11, R11 ;  /* 0x0000000b0b087220 */ /* 0x000fe40000400000 */
[----:B------:R1:W-:Y:S01]  /*0570*/  F2I.FLOOR.NTZ R12, R16 ;  /* 0x00000010000c7305 */ /* 0x0003e20000207100 */
[----:B------:R-:W-:Y:S01]  /*0580*/  FMUL R4, R3, R4 ;  /* 0x0000000403047220 */ /* 0x000fe20000400000 */
[----:B------:R-:W-:-:S04]  /*0590*/  FMUL R11, R11, R8 ;  /* 0x000000080b0b7220 */ /* 0x000fc80000400000 */
[----:B------:R-:W-:Y:S02]  /*05a0*/  FFMA R8, R11, R14, RZ ;  /* 0x0000000e0b087223 */ /* 0x000fe400000000ff */
[----:B------:R-:W-:Y:S01]  /*05b0*/  FCHK P0, R11, 6 ;  /* 0x40c000000b007902 */ /* 0x000fe20000000000 */
[----:B0-----:R-:W-:Y:S01]  /*05c0*/  FADD R6, R6, -R7 ;  /* 0x8000000706067221 */ /* 0x001fe20000000000 */
[----:B-1----:R-:W-:Y:S02]  /*05d0*/  VIADD R16, R13, 0xffffffff ;  /* 0xffffffff0d107836 */ /* 0x002fe40000000000 */
[----:B------:R-:W-:-:S04]  /*05e0*/  FFMA R9, R8, -6, R11 ;  /* 0xc0c0000008097823 */ /* 0x000fc8000000000b */
[----:B------:R-:W-:Y:S01]  /*05f0*/  FFMA R8, R14, R9, R8 ;  /* 0x000000090e087223 */ /* 0x000fe20000000008 */
[----:B------:R-:W0:Y:S08]  /*0600*/  FRND.FLOOR R3, R4 ;  /* 0x0000000400037307 */ /* 0x000e300000205000 */
[----:B------:R-:W1:Y:S01]  /*0610*/  F2I.FLOOR.NTZ R15, R4 ;  /* 0x00000004000f7305 */ /* 0x000e620000207100 */
[----:B0-----:R-:W-:Y:S01]  /*0620*/  FADD R18, R4, -R3 ;  /* 0x8000000304127221 */ /* 0x001fe20000000000 */
[----:B------:R-:W-:Y:S01]  /*0630*/  FMUL R3, R5, R10 ;  /* 0x0000000a05037220 */ /* 0x000fe20000400000 */
[----:B-1----:R-:W-:Y:S01]  /*0640*/  IADD3 R17, PT, PT, R15, -0x1, RZ ;  /* 0xffffffff0f117810 */ /* 0x002fe20007ffe0ff */
[----:B------:R-:W-:Y:S06]  /*0650*/  @!P0 BRA `(.L_x_68) ;  /* 0x0000000000108947 */ /* 0x000fec0003800000 */
[----:B------:R-:W-:Y:S01]  /*0660*/  IMAD.MOV.U32 R14, RZ, RZ, 0x40c00000 ;  /* 0x40c00000ff0e7424 */ /* 0x000fe200078e00ff */
[----:B------:R-:W-:-:S07]  /*0670*/  MOV R22, 0x690 ;  /* 0x0000069000167802 */ /* 0x000fce0000000f00 */
[----:B------:R-:W-:Y:S05]  /*0680*/  CALL.REL.NOINC `($__internal_3_$__cuda_sm3x_div_rn_noftz_f32_slowpath) ;  /* 0x0000002c00dc7944 */ /* 0x000fea0003c00000 */
[----:B------:R-:W-:-:S07]  /*0690*/  MOV R8, R11 ;  /* 0x0000000b00087202 */ /* 0x000fce0000000f00 */
.L_x_68:
[----:B------:R-:W-:Y:S05]  /*06a0*/  BSYNC.RECONVERGENT B2 ;  /* 0x0000000000027941 */ /* 0x000fea0003800200 */
.L_x_67:
[----:B------:R-:W-:Y:S01]  /*06b0*/  FMUL R7, R3, 3 ;  /* 0x4040000003077820 */ /* 0x000fe20000400000 */
[----:B------:R-:W-:Y:S02]  /*06c0*/  HFMA2 R14, -RZ, RZ, 2.375, 0 ;  /* 0x40c00000ff0e7431 */ /* 0x000fe400000001ff */
[----:B------:R-:W-:Y:S01]  /*06d0*/  IMAD.MOV.U32 R9, RZ, RZ, 0x3e2aaaab ;  /* 0x3e2aaaabff097424 */ /* 0x000fe200078e00ff */
[----:B------:R-:W-:Y:S01]  /*06e0*/  BSSY.RECONVERGENT B2, `(.L_x_69) ;  /* 0x000000e000027945 */ /* 0x000fe20003800200 */
[----:B------:R-:W-:-:S04]  /*06f0*/  FFMA R4, R10, -6, R7 ;  /* 0xc0c000000a047823 */ /* 0x000fc80000000007 */
[----:B------:R-:W-:Y:S01]  /*0700*/  FADD R11, R4, 4 ;  /* 0x40800000040b7421 */ /* 0x000fe20000000000 */
[----:B------:R-:W-:-:S03]  /*0710*/  FFMA R14, R9, -R14, 1 ;  /* 0x3f800000090e7423 */ /* 0x000fc6000000080e */
[----:B------:R-:W0:Y:S01]  /*0720*/  FCHK P0, R11, 6 ;  /* 0x40c000000b007902 */ /* 0x000e220000000000 */
[----:B------:R-:W-:-:S04]  /*0730*/  FFMA R4, R14, R9, 0.16666667163372039795 ;  /* 0x3e2aaaab0e047423 */ /* 0x000fc80000000009 */
[----:B------:R-:W-:-:S04]  /*0740*/  FFMA R9, R4, R11, RZ ;  /* 0x0000000b04097223 */ /* 0x000fc800000000ff */
[----:B------:R-:W-:-:S04]  /*0750*/  FFMA R14, R9, -6, R11 ;  /* 0xc0c00000090e7823 */ /* 0x000fc8000000000b */
[----:B------:R-:W-:Y:S01]  /*0760*/  FFMA R9, R4, R14, R9 ;  /* 0x0000000e04097223 */ /* 0x000fe20000000009 */
[----:B0-----:R-:W-:Y:S06]  /*0770*/  @!P0 BRA `(.L_x_70) ;  /* 0x0000000000108947 */ /* 0x001fec0003800000 */
[----:B------:R-:W-:Y:S01]  /*0780*/  IMAD.MOV.U32 R14, RZ, RZ, 0x40c00000 ;  /* 0x40c00000ff0e7424 */ /* 0x000fe200078e00ff */
[----:B------:R-:W-:-:S07]  /*0790*/  MOV R22, 0x7b0 ;  /* 0x000007b000167802 */ /* 0x000fce0000000f00 */
[----:B------:R-:W-:Y:S05]  /*07a0*/  CALL.REL.NOINC `($__internal_3_$__cuda_sm3x_div_rn_noftz_f32_slowpath) ;  /* 0x0000002c00947944 */ /* 0x000fea0003c00000 */
[----:B------:R-:W-:-:S07]  /*07b0*/  MOV R9, R11 ;  /* 0x0000000b00097202 */ /* 0x000fce0000000f00 */
.L_x_70:
[----:B------:R-:W-:Y:S05]  /*07c0*/  BSYNC.RECONVERGENT B2 ;  /* 0x0000000000027941 */ /* 0x000fea0003800200 */
.L_x_69:
[----:B------:R-:W-:Y:S01]  /*07d0*/  FFMA R10, R10, 3, -R7 ;  /* 0x404000000a0a7823 */ /* 0x000fe20000000807 */
[----:B------:R-:W-:Y:S02]  /*07e0*/  HFMA2 R7, -RZ, RZ, 2.375, 0 ;  /* 0x40c00000ff077431 */ /* 0x000fe400000001ff */
[----:B------:R-:W-:Y:S01]  /*07f0*/  IMAD.MOV.U32 R4, RZ, RZ, 0x3e2aaaab ;  /* 0x3e2aaaabff047424 */ /* 0x000fe200078e00ff */
[----:B------:R-:W-:Y:S01]  /*0800*/  BSSY.RECONVERGENT B2, `(.L_x_71) ;  /* 0x000000e000027945 */ /* 0x000fe20003800200 */
[----:B------:R-:W-:-:S04]  /*0810*/  FFMA R10, R5, 3, R10 ;  /* 0x40400000050a7823 */ /* 0x000fc8000000000a */
        /* <DEDUP_REMOVED lines=12> */
.L_x_72:
[----:B------:R-:W-:Y:S05]  /*08e0*/  BSYNC.RECONVERGENT B2 ;  /* 0x0000000000027941 */ /* 0x000fea0003800200 */
.L_x_71:
[----:B------:R-:W-:Y:S02]  /*08f0*/  HFMA2 R5, -RZ, RZ, 2.375, 0 ;  /* 0x40c00000ff057431 */ /* 0x000fe400000001ff */
[----:B------:R-:W-:Y:S01]  /*0900*/  IMAD.MOV.U32 R4, RZ, RZ, 0x3e2aaaab ;  /* 0x3e2aaaabff047424 */ /* 0x000fe200078e00ff */
[----:B------:R-:W0:Y:S01]  /*0910*/  FCHK P0, R3, 6 ;  /* 0x40c0000003007902 */ /* 0x000e220000000000 */
[----:B------:R-:W-:Y:S02]  /*0920*/  BSSY.RECONVERGENT B2, `(.L_x_73) ;  /* 0x000000b000027945 */ /* 0x000fe40003800200 */
[----:B------:R-:W-:-:S04]  /*0930*/  FFMA R5, R4, -R5, 1 ;  /* 0x3f80000004057423 */ /* 0x000fc80000000805 */
[----:B------:R-:W-:-:S04]  /*0940*/  FFMA R5, R5, R4, 0.16666667163372039795 ;  /* 0x3e2aaaab05057423 */ /* 0x000fc80000000004 */
[----:B------:R-:W-:-:S04]  /*0950*/  FFMA R4, R3, R5, RZ ;  /* 0x0000000503047223 */ /* 0x000fc800000000ff */
[----:B------:R-:W-:-:S04]  /*0960*/  FFMA R11, R4, -6, R3 ;  /* 0xc0c00000040b7823 */ /* 0x000fc80000000003 */
[----:B------:R-:W-:Y:S01]  /*0970*/  FFMA R11, R5, R11, R4 ;  /* 0x0000000b050b7223 */ /* 0x000fe20000000004 */
[----:B0-----:R-:W-:Y:S06]  /*0980*/  @!P0 BRA `(.L_x_74) ;  /* 0x0000000000108947 */ /* 0x001fec0003800000 */
[----:B------:R-:W-:Y:S01]  /*0990*/  IMAD.MOV.U32 R11, RZ, RZ, R3 ;  /* 0x000000ffff0b7224 */ /* 0x000fe200078e0003 */
[----:B------:R-:W-:Y:S02]  /*09a0*/  MOV R14, 0x40c00000 ;  /* 0x40c00000000e7802 */ /* 0x000fe40000000f00 */
[----:B------:R-:W-:-:S07]  /*09b0*/  MOV R22, 0x9d0 ;  /* 0x000009d000167802 */ /* 0x000fce0000000f00 */
[----:B------:R-:W-:Y:S05]  /*09c0*/  CALL.REL.NOINC `($__internal_3_$__cuda_sm3x_div_rn_noftz_f32_slowpath) ;  /* 0x0000002c000c7944 */ /* 0x000fea0003c00000 */
.L_x_74:
[----:B------:R-:W-:Y:S05]  /*09d0*/  BSYNC.RECONVERGENT B2 ;  /* 0x0000000000027941 */ /* 0x000fea0003800200 */
.L_x_73:
[C---:B------:R-:W-:Y:S01]  /*09e0*/  FADD R3, -R6.reuse, 1 ;  /* 0x3f80000006037421 */ /* 0x040fe20000000100 */
[----:B------:R-:W-:Y:S01]  /*09f0*/  MOV R14, 0x40c00000 ;  /* 0x40c00000000e7802 */ /* 0x000fe20000000f00 */
[----:B------:R-:W-:Y:S01]  /*0a00*/  IMAD.MOV.U32 R5, RZ, RZ, 0x3e2aaaab ;  /* 0x3e2aaaabff057424 */ /* 0x000fe200078e00ff */
[----:B------:R0:W-:Y:S01]  /*0a10*/  STL.128 [R0], R8 ;  /* 0x0000000800007387 */ /* 0x0001e20000100c00 */
[----:B------:R-:W-:Y:S01]  /*0a20*/  FMUL R4, R3, R3 ;  /* 0x0000000303047220 */ /* 0x000fe20000400000 */
[----:B------:R-:W-:Y:S01]  /*0a30*/  BSSY.RECONVERGENT B2, `(.L_x_75) ;  /* 0x0000010000027945 */ /* 0x000fe20003800200 */
[----:B------:R-:W-:Y:S02]  /*0a40*/  FFMA R20, R5, -R14, 1 ;  /* 0x3f80000005147423 */ /* 0x000fe4000000080e */
[----:B------:R-:W-:Y:S01]  /*0a50*/  FMUL R14, R3, R4 ;  /* 0x00000004030e7220 */ /* 0x000fe20000400000 */
[----:B------:R-:W-:Y:S01]  /*0a60*/  FMUL R3, R6, R6 ;  /* 0x0000000606037220 */ /* 0x000fe20000400000 */
[----:B------:R-:W-:-:S02]  /*0a70*/  FFMA R4, R20, R5, 0.16666667163372039795 ;  /* 0x3e2aaaab14047423 */ /* 0x000fc40000000005 */
[----:B------:R-:W1:Y:S01]  /*0a80*/  FCHK P0, R14, 6 ;  /* 0x40c000000e007902 */ /* 0x000e620000000000 */
[----:B------:R-:W-:Y:S01]  /*0a90*/  FMUL R20, R6, R3 ;  /* 0x0000000306147220 */ /* 0x000fe20000400000 */
[----:B------:R-:W-:-:S04]  /*0aa0*/  FFMA R5, R4, R14, RZ ;  /* 0x0000000e04057223 */ /* 0x000fc800000000ff */
[----:B------:R-:W-:-:S04]  /*0ab0*/  FFMA R7, R5, -6, R14 ;  /* 0xc0c0000005077823 */ /* 0x000fc8000000000e */
[----:B------:R-:W-:Y:S01]  /*0ac0*/  FFMA R4, R4, R7, R5 ;  /* 0x0000000704047223 */ /* 0x000fe20000000005 */
[----:B01----:R-:W-:Y:S06]  /*0ad0*/  @!P0 BRA `(.L_x_76) ;  /* 0x0000000000148947 */ /* 0x003fec0003800000 */
[----:B------:R-:W-:Y:S02]  /*0ae0*/  IMAD.MOV.U32 R11, RZ, RZ, R14 ;  /* 0x000000ffff0b7224 */ /* 0x000fe400078e000e */
[----:B------:R-:W-:Y:S01]  /*0af0*/  HFMA2 R14, -RZ, RZ, 2.375, 0 ;  /* 0x40c00000ff0e7431 */ /* 0x000fe200000001ff */
[----:B------:R-:W-:-:S07]  /*0b00*/  MOV R22, 0xb20 ;  /* 0x00000b2000167802 */ /* 0x000fce0000000f00 */
[----:B------:R-:W-:Y:S05]  /*0b10*/  CALL.REL.NOINC `($__internal_3_$__cuda_sm3x_div_rn_noftz_f32_slowpath) ;  /* 0x0000002800b87944 */ /* 0x000fea0003c00000 */
[----:B------:R-:W-:-:S07]  /*0b20*/  IMAD.MOV.U32 R4, RZ, RZ, R11 ;  /* 0x000000ffff047224 */ /* 0x000fce00078e000b */
.L_x_76:
[----:B------:R-:W-:Y:S05]  /*0b30*/  BSYNC.RECONVERGENT B2 ;  /* 0x0000000000027941 */ /* 0x000fea0003800200 */
.L_x_75:
[----:B------:R-:W-:Y:S01]  /*0b40*/  FMUL R10, R20, 3 ;  /* 0x40400000140a7820 */ /* 0x000fe20000400000 */
[----:B------:R-:W-:Y:S01]  /*0b50*/  MOV R7, 0x3e2aaaab ;  /* 0x3e2aaaab00077802 */ /* 0x000fe20000000f00 */
[----:B------:R-:W-:Y:S01]  /*0b60*/  IMAD.MOV.U32 R8, RZ, RZ, 0x40c00000 ;  /* 0x40c00000ff087424 */ /* 0x000fe200078e00ff */
[----:B------:R-:W-:Y:S01]  /*0b70*/  BSSY.RECONVERGENT B2, `(.L_x_77) ;  /* 0x000000e000027945 */ /* 0x000fe20003800200 */
[----:B------:R-:W-:Y:S02]  /*0b80*/  FFMA R5, R3, -6, R10 ;  /* 0xc0c0000003057823 */ /* 0x000fe4000000000a */
[----:B------:R-:W-:Y:S02]  /*0b90*/  FFMA R8, R7, -R8, 1 ;  /* 0x3f80000007087423 */ /* 0x000fe40000000808 */
[----:B------:R-:W-:Y:S02]  /*0ba0*/  FADD R11, R5, 4 ;  /* 0x40800000050b7421 */ /* 0x000fe40000000000 */
[----:B------:R-:W-:-:S02]  /*0bb0*/  FFMA R5, R8, R7, 0.16666667163372039795 ;  /* 0x3e2aaaab08057423 */ /* 0x000fc40000000007 */
[----:B------:R-:W0:Y:S02]  /*0bc0*/  FCHK P0, R11, 6 ;  /* 0x40c000000b007902 */ /* 0x000e240000000000 */
[----:B------:R-:W-:-:S04]  /*0bd0*/  FFMA R8, R5, R11, RZ ;  /* 0x0000000b05087223 */ /* 0x000fc800000000ff */
[----:B------:R-:W-:-:S04]  /*0be0*/  FFMA R7, R8, -6, R11 ;  /* 0xc0c0000008077823 */ /* 0x000fc8000000000b */
[----:B------:R-:W-:Y:S01]  /*0bf0*/  FFMA R5, R5, R7, R8 ;  /* 0x0000000705057223 */ /* 0x000fe20000000008 */
[----:B0-----:R-:W-:Y:S06]  /*0c00*/  @!P0 BRA `(.L_x_78) ;  /* 0x0000000000108947 */ /* 0x001fec0003800000 */
[----:B------:R-:W-:Y:S01]  /*0c10*/  HFMA2 R14, -RZ, RZ, 2.375, 0 ;  /* 0x40c00000ff0e7431 */ /* 0x000fe200000001ff */
[----:B------:R-:W-:-:S07]  /*0c20*/  MOV R22, 0xc40 ;  /* 0x00000c4000167802 */ /* 0x000fce0000000f00 */
[----:B------:R-:W-:Y:S05]  /*0c30*/  CALL.REL.NOINC `($__internal_3_$__cuda_sm3x_div_rn_noftz_f32_slowpath) ;  /* 0x0000002800707944 */ /* 0x000fea0003c00000 */
[----:B------:R-:W-:-:S07]  /*0c40*/  IMAD.MOV.U32 R5, RZ, RZ, R11 ;  /* 0x000000ffff057224 */ /* 0x000fce00078e000b */
.L_x_78:
[----:B------:R-:W-:Y:S05]  /*0c50*/  BSYNC.RECONVERGENT B2 ;  /* 0x0000000000027941 */ /* 0x000fea0003800200 */
.L_x_77:
[----:B------:R-:W-:Y:S01]  /*0c60*/  FFMA R3, R3, 3, -R10 ;  /* 0x4040000003037823 */ /* 0x000fe2000000080a */
[----:B------:R-:W-:Y:S01]  /*0c70*/  MOV R7, 0x3e2aaaab ;  /* 0x3e2aaaab00077802 */ /* 0x000fe20000000f00 */
[----:B------:R-:W-:Y:S01]  /*0c80*/  IMAD.MOV.U32 R8, RZ, RZ, 0x40c00000 ;  /* 0x40c00000ff087424 */ /* 0x000fe200078e00ff */
[----:B------:R-:W-:Y:S01]  /*0c90*/  BSSY.RECONVERGENT B2, `(.L_x_79) ;  /* 0x000000e000027945 */ /* 0x000fe20003800200 */
[----:B------:R-:W-:Y:S02]  /*0ca0*/  FFMA R3, R6, 3, R3 ;  /* 0x4040000006037823 */ /* 0x000fe40000000003 */
        /* <DEDUP_REMOVED lines=12> */
.L_x_80:
[----:B------:R-:W-:Y:S05]  /*0d70*/  BSYNC.RECONVERGENT B2 ;  /* 0x0000000000027941 */ /* 0x000fea0003800200 */
.L_x_79:
[----:B------:R-:W-:Y:S01]  /*0d80*/  MOV R7, 0x3e2aaaab ;  /* 0x3e2aaaab00077802 */ /* 0x000fe20000000f00 */
        /* <DEDUP_REMOVED lines=9> */
[----:B------:R-:W-:Y:S01]  /*0e20*/  MOV R11, R20 ;  /* 0x00000014000b7202 */ /* 0x000fe20000000f00 */
[----:B------:R-:W-:Y:S01]  /*0e30*/  IMAD.MOV.U32 R14, RZ, RZ, 0x40c00000 ;  /* 0x40c00000ff0e7424 */ /* 0x000fe200078e00ff */
[----:B------:R-:W-:-:S07]  /*0e40*/  MOV R22, 0xe60 ;  /* 0x00000e6000167802 */ /* 0x000fce0000000f00 */
[----:B------:R-:W-:Y:S05]  /*0e50*/  CALL.REL.NOINC `($__internal_3_$__cuda_sm3x_div_rn_noftz_f32_slowpath) ;  /* 0x0000002400e87944 */ /* 0x000fea0003c00000 */
[----:B------:R-:W-:-:S07]  /*0e60*/  MOV R7, R11 ;  /* 0x0000000b00077202 */ /* 0x000fce0000000f00 */
.L_x_82:
[----:B------:R-:W-:Y:S05]  /*0e70*/  BSYNC.RECONVERGENT B2 ;  /* 0x0000000000027941 */ /* 0x000fea0003800200 */
.L_x_81:
[----:B------:R-:W-:Y:S01]  /*0e80*/  FADD R3, -R18, 1 ;  /* 0x3f80000012037421 */ /* 0x000fe20000000100 */
[----:B------:R-:W-:Y:S02]  /*0e90*/  HFMA2 R10, -RZ, RZ, 2.375, 0 ;  /* 0x40c00000ff0a7431 */ /* 0x000fe400000001ff */
[----:B------:R-:W-:Y:S01]  /*0ea0*/  IMAD.MOV.U32 R9, RZ, RZ, 0x3e2aaaab ;  /* 0x3e2aaaabff097424 */ /* 0x000fe200078e00ff */
[----:B------:R-:W-:Y:S01]  /*0eb0*/  BSSY.RECONVERGENT B2, `(.L_x_83) ;  /* 0x0000010000027945 */ /* 0x000fe20003800200 */
[----:B------:R-:W-:-:S04]  /*0ec0*/  FMUL R8, R3, R3 ;  /* 0x0000000303087220 */ /* 0x000fc80000400000 */
[----:B------:R-:W-:Y:S01]  /*0ed0*/  FMUL R11, R3, R8 ;  /* 0x00000008030b7220 */ /* 0x000fe20000400000 */
[C---:B------:R-:W-:Y:S01]  /*0ee0*/  FMUL R3, R18.reuse, R18 ;  /* 0x0000001212037220 */ /* 0x040fe20000400000 */
[----:B------:R-:W-:Y:S02]  /*0ef0*/  FFMA R10, R9, -R10, 1 ;  /* 0x3f800000090a7423 */ /* 0x000fe4000000080a */
[----:B------:R-:W0:Y:S01]  /*0f00*/  FCHK P0, R11, 6 ;  /* 0x40c000000b007902 */ /* 0x000e220000000000 */
[----:B------:R-:W-:Y:S01]  /*0f10*/  FMUL R20, R18, R3 ;  /* 0x0000000312147220 */ /* 0x000fe20000400000 */
        /* <DEDUP_REMOVED lines=9> */
.L_x_84:
[----:B------:R-:W-:Y:S05]  /*0fb0*/  BSYNC.RECONVERGENT B2 ;  /* 0x0000000000027941 */ /* 0x000fea0003800200 */
.L_x_83:
        /* <DEDUP_REMOVED lines=17> */
[----:B------:R-:W-:-:S07]  /*10d0*/  IMAD.MOV.U32 R9, RZ, RZ, R11 ;  /* 0x000000ffff097224 */ /* 0x000fce00078e000b */
.L_x_86:
[----:B------:R-:W-:Y:S05]  /*10e0*/  BSYNC.RECONVERGENT B2 ;  /* 0x0000000000027941 */ /* 0x000fea0003800200 */
.L_x_85:
        /* <DEDUP_REMOVED lines=17> */
.L_x_88:
[----:B------:R-:W-:Y:S05]  /*1200*/  BSYNC.RECONVERGENT B2 ;  /* 0x0000000000027941 */ /* 0x000fea0003800200 */
.L_x_87:
        /* <DEDUP_REMOVED lines=14> */
.L_x_90:
[----:B------:R-:W-:Y:S05]  /*12f0*/  BSYNC.RECONVERGENT B2 ;  /* 0x0000000000027941 */ /* 0x000fea0003800200 */
.L_x_89:
[----:B------:R-:W0:Y:S01]  /*1300*/  LDC R3, c[0x0][0x3bc] ;  /* 0x0000ef00ff037b82 */ /* 0x000e220000000800 */
[----:B------:R-:W-:Y:S01]  /*1310*/  IABS R24, R17 ;  /* 0x0000001100187213 */ /* 0x000fe20000000000 */
[----:B------:R-:W-:Y:S01]  /*1320*/  VIADD R23, R15, 0x1 ;  /* 0x000000010f177836 */ /* 0x000fe20000000000 */
[----:B------:R-:W-:Y:S01]  /*1330*/  ISETP.GE.AND P4, PT, R17, RZ, PT ;  /* 0x000000ff1100720c */ /* 0x000fe20003f86270 */
[----:B------:R-:W-:Y:S01]  /*1340*/  VIADD R30, R13, 0x2 ;  /* 0x000000020d1e7836 */ /* 0x000fe20000000000 */
[----:B------:R-:W-:Y:S01]  /*1350*/  ISETP.GE.AND P2, PT, R15, RZ, PT ;  /* 0x000000ff0f00720c */ /* 0x000fe20003f46270 */
[----:B------:R-:W-:Y:S01]  /*1360*/  HFMA2 R60, -RZ, RZ, 0, 0 ;  /* 0x00000000ff3c7431 */ /* 0x000fe200000001ff */
[----:B------:R-:W-:Y:S01]  /*1370*/  IABS R27, R23 ;  /* 0x00000017001b7213 */ /* 0x000fe20000000000 */
[----:B------:R-:W1:Y:S01]  /*1380*/  LDC R52, c[0x0][0x3b8] ;  /* 0x0000ee00ff347b82 */ /* 0x000e620000000800 */
[----:B------:R-:W-:Y:S01]  /*1390*/  IADD3 R28, PT, PT, R13, 0x1, RZ ;  /* 0x000000010d1c7810 */ /* 0x000fe20007ffe0ff */
[----:B------:R-:W2:Y:S01]  /*13a0*/  LDCU.64 UR8, c[0x0][0x388] ;  /* 0x00007100ff0877ac */ /* 0x000ea20008000a00 */
[----:B------:R-:W-:Y:S01]  /*13b0*/  ISETP.GE.AND P0, PT, R16, RZ, PT ;  /* 0x000000ff1000720c */ /* 0x000fe20003f06270 */
[----:B------:R-:W3:Y:S04]  /*13c0*/  LDCU.128 UR12, c[0x0][0x390] ;  /* 0x00007200ff0c77ac */ /* 0x000ee80008000c00 */
[----:B------:R-:W4:Y:S01]  /*13d0*/  LDC R71, c[0x0][0x3b4] ;  /* 0x0000ed00ff477b82 */ /* 0x000f220000000800 */
[----:B------:R-:W-:Y:S01]  /*13e0*/  UMOV UR4, 0xffffffff ;  /* 0xffffffff00047882 */ /* 0x000fe20000000000 */
[----:B0-----:R-:W-:-:S04]  /*13f0*/  IABS R26, R3 ;  /* 0x00000003001a7213 */ /* 0x001fc80000000000 */
[----:B------:R-:W0:Y:S01]  /*1400*/  I2F.RP R19, R26 ;  /* 0x0000001a00137306 */ /* 0x000e220000209400 */
[----:B-1----:R-:W-:-:S07]  /*1410*/  IABS R14, R52 ;  /* 0x00000034000e7213 */ /* 0x002fce0000000000 */
[----:B------:R-:W1:Y:S08]  /*1420*/  I2F.RP R20, R14 ;  /* 0x0000000e00147306 */ /* 0x000e700000209400 */
[----:B0-----:R-:W0:Y:S08]  /*1430*/  MUFU.RCP R19, R19 ;  /* 0x0000001300137308 */ /* 0x001e300000001000 */
[----:B-1----:R-:W1:Y:S01]  /*1440*/  MUFU.RCP R20, R20 ;  /* 0x0000001400147308 */ /* 0x002e620000001000 */
[----:B0-----:R-:W-:-:S07]  /*1450*/  IADD3 R21, PT, PT, R19, 0xffffffe, RZ ;  /* 0x0ffffffe13157810 */ /* 0x001fce0007ffe0ff */
[----:B------:R-:W0:Y:S01]  /*1460*/  F2I.FTZ.U32.TRUNC.NTZ R21, R21 ;  /* 0x0000001500157305 */ /* 0x000e22000021f000 */
[----:B-1----:R-:W-:Y:S01]  /*1470*/  IADD3 R18, PT, PT, R20, 0xffffffe, RZ ;  /* 0x0ffffffe14127810 */ /* 0x002fe20007ffe0ff */
[----:B------:R-:W-:-:S06]  /*1480*/  HFMA2 R20, -RZ, RZ, 0, 0 ;  /* 0x00000000ff147431 */ /* 0x000fcc00000001ff */
[----:B------:R-:W1:Y:S01]  /*1490*/  F2I.FTZ.U32.TRUNC.NTZ R19, R18 ;  /* 0x0000001200137305 */ /* 0x000e62000021f000 */
[----:B0-----:R-:W-:-:S04]  /*14a0*/  IMAD.MOV R25, RZ, RZ, -R21 ;  /* 0x000000ffff197224 */ /* 0x001fc800078e0a15 */
[----:B------:R-:W-:-:S04]  /*14b0*/  IMAD R25, R25, R26, RZ ;  /* 0x0000001a19197224 */ /* 0x000fc800078e02ff */
[----:B------:R-:W-:Y:S01]  /*14c0*/  IMAD.HI.U32 R22, R21, R25, R20 ;  /* 0x0000001915167227 */ /* 0x000fe200078e0014 */
[----:B------:R-:W-:Y:S02]  /*14d0*/  IABS R25, R15 ;  /* 0x0000000f00197213 */ /* 0x000fe40000000000 */
[----:B-1----:R-:W-:Y:S01]  /*14e0*/  IADD3 R31, PT, PT, RZ, -R19, RZ ;  /* 0x80000013ff1f7210 */ /* 0x002fe20007ffe0ff */
[----:B------:R-:W-:Y:S01]  /*14f0*/  IMAD.MOV.U32 R21, RZ, RZ, R24 ;  /* 0x000000ffff157224 */ /* 0x000fe200078e0018 */
[----:B------:R-:W-:Y:S01]  /*1500*/  IADD3 R24, PT, PT, R15, 0x2, RZ ;  /* 0x000000020f187810 */ /* 0x000fe20007ffe0ff */
[----:B------:R-:W-:-:S03]  /*1510*/  IMAD.HI.U32 R18, R22, R25, RZ ;  /* 0x0000001916127227 */ /* 0x000fc600078e00ff */
[----:B------:R-:W-:Y:S01]  /*1520*/  IABS R29, R24 ;  /* 0x00000018001d7213 */ /* 0x000fe20000000000 */
[----:B------:R-:W-:Y:S01]  /*1530*/  IMAD.HI.U32 R20, R22, R21, RZ ;  /* 0x0000001516147227 */ /* 0x000fe200078e00ff */
[----:B------:R-:W-:-:S03]  /*1540*/  IADD3 R18, PT, PT, -R18, RZ, RZ ;  /* 0x000000ff12127210 */ /* 0x000fc60007ffe1ff */
[----:B------:R-:W-:Y:S02]  /*1550*/  IMAD.MOV R17, RZ, RZ, -R20 ;  /* 0x000000ffff117224 */ /* 0x000fe400078e0a14 */
[----:B------:R-:W-:-:S04]  /*1560*/  IMAD.HI.U32 R20, R22, R27, RZ ;  /* 0x0000001b16147227 */ /* 0x000fc800078e00ff */
[----:B------:R-:W-:Y:S02]  /*1570*/  IMAD R17, R26, R17, R21 ;  /* 0x000000111a117224 */ /* 0x000fe400078e0215 */
[----:B------:R-:W-:Y:S02]  /*1580*/  IMAD.MOV R20, RZ, RZ, -R20 ;  /* 0x000000ffff147224 */ /* 0x000fe400078e0a14 */
[----:B------:R-:W-:Y:S01]  /*1590*/  IMAD.HI.U32 R22, R22, R29, RZ ;  /* 0x0000001d16167227 */ /* 0x000fe200078e00ff */
[----:B------:R-:W-:-:S03]  /*15a0*/  ISETP.GT.U32.AND P5, PT, R26, R17, PT ;  /* 0x000000111a00720c */ /* 0x000fc60003fa4070 */
[C---:B------:R-:W-:Y:S01]  /*15b0*/  IMAD R21, R26.reuse, R20, R27 ;  /* 0x000000141a157224 */ /* 0x040fe200078e021b */
[----:B------:R-:W-:Y:S01]  /*15c0*/  IABS R27, R28 ;  /* 0x0000001c001b7213 */ /* 0x000fe20000000000 */
[C---:B------:R-:W-:Y:S01]  /*15d0*/  IMAD R20, R26.reuse, R18, R25 ;  /* 0x000000121a147224 */ /* 0x040fe200078e0219 */
[----:B------:R-:W-:Y:S01]  /*15e0*/  MOV R18, RZ ;  /* 0x000000ff00127202 */ /* 0x000fe20000000f00 */
[----:B------:R-:W-:Y:S01]  /*15f0*/  IMAD.MOV R22, RZ, RZ, -R22 ;  /* 0x000000ffff167224 */ /* 0x000fe200078e0a16 */
[C---:B------:R-:W-:Y:S01]  /*1600*/  ISETP.GT.U32.AND P1, PT, R26.reuse, R21, PT ;  /* 0x000000151a00720c */ /* 0x040fe20003f24070 */
[----:B------:R-:W-:Y:S01]  /*1610*/  IMAD R15, R31, R14, RZ ;  /* 0x0000000e1f0f7224 */ /* 0x000fe200078e02ff */
[C---:B------:R-:W-:Y:S01]  /*1620*/  ISETP.GT.U32.AND P3, PT, R26.reuse, R20, PT ;  /* 0x000000141a00720c */ /* 0x040fe20003f64070 */
[C---:B------:R-:W-:Y:S01]  /*1630*/  IMAD R22, R26.reuse, R22, R29 ;  /* 0x000000161a167224 */ /* 0x040fe200078e021d */
[----:B------:R-:W-:Y:S01]  /*1640*/  IABS R25, R16 ;  /* 0x0000001000197213 */ /* 0x000fe20000000000 */
[----:B------:R-:W-:Y:S01]  /*1650*/  @!P5 IMAD.IADD R17, R17, 0x1, -R26 ;  /* 0x000000011111d824 */ /* 0x000fe200078e0a1a */
[----:B------:R-:W-:Y:S01]  /*1660*/  IABS R16, R13 ;  /* 0x0000000d00107213 */ /* 0x000fe20000000000 */
[----:B------:R-:W-:Y:S01]  /*1670*/  IMAD.HI.U32 R18, R19, R15, R18 ;  /* 0x0000000f13127227 */ /* 0x000fe200078e0012 */
[----:B------:R-:W-:-:S02]  /*1680*/  ISETP.GT.U32.AND P6, PT, R26, R22, PT ;  /* 0x000000161a00720c */ /* 0x000fc40003fc4070 */
[----:B------:R-:W-:Y:S02]  /*1690*/  ISETP.GT.U32.AND P5, PT, R26, R17, PT ;  /* 0x000000111a00720c */ /* 0x000fe40003fa4070 */
[----:B------:R-:W-:Y:S01]  /*16a0*/  IABS R29, R30 ;  /* 0x0000001e001d7213 */ /* 0x000fe20000000000 */
[----:B------:R-:W-:Y:S01]  /*16b0*/  IMAD.HI.U32 R15, R18, R25, RZ ;  /* 0x00000019120f7227 */ /* 0x000fe200078e00ff */
[----:B------:R-:W-:-:S03]  /*16c0*/  @!P1 IADD3 R21, PT, PT, R21, -R26, RZ ;  /* 0x8000001a15159210 */ /* 0x000fc60007ffe0ff */
[--C-:B------:R-:W-:Y:S01]  /*16d0*/  @!P3 IMAD.IADD R20, R20, 0x1, -R26.reuse ;  /* 0x000000011414b824 */ /* 0x100fe200078e0a1a */
[----:B------:R-:W-:Y:S01]  /*16e0*/  ISETP.GT.U32.AND P1, PT, R26, R21, PT ;  /* 0x000000151a00720c */ /* 0x000fe20003f24070 */
[----:B------:R-:W-:Y:S02]  /*16f0*/  IMAD.MOV R15, RZ, RZ, -R15 ;  /* 0x000000ffff0f7224 */ /* 0x000fe400078e0a0f */
[----:B------:R-:W-:Y:S01]  /*1700*/  @!P6 IADD3 R22, PT, PT, R22, -R26, RZ ;  /* 0x8000001a1616e210 */ /* 0x000fe20007ffe0ff */
[----:B------:R-:W-:Y:S01]  /*1710*/  IMAD.HI.U32 R19, R18, R27, RZ ;  /* 0x0000001b12137227 */ /* 0x000fe200078e00ff */
[C---:B------:R-:W-:Y:S02]  /*1720*/  ISETP.GT.U32.AND P3, PT, R26.reuse, R20, PT ;  /* 0x000000141a00720c */ /* 0x040fe40003f64070 */
[----:B------:R-:W-:Y:S01]  /*1730*/  ISETP.GT.U32.AND P6, PT, R26, R22, PT ;  /* 0x000000161a00720c */ /* 0x000fe20003fc4070 */
[----:B------:R-:W-:Y:S01]  /*1740*/  @!P5 IMAD.IADD R17, R17, 0x1, -R26 ;  /* 0x000000011111d824 */ /* 0x000fe200078e0a1a */
[----:B------:R-:W-:Y:S01]  /*1750*/  ISETP.GE.AND P5, PT, R23, RZ, PT ;  /* 0x000000ff1700720c */ /* 0x000fe20003fa6270 */
[----:B------:R-:W-:Y:S01]  /*1760*/  IMAD R15, R14, R15, R25 ;  /* 0x0000000f0e0f7224 */ /* 0x000fe200078e0219 */
[----:B------:R-:W-:Y:S01]  /*1770*/  MOV R23, R16 ;  /* 0x0000001000177202 */ /* 0x000fe20000000f00 */
[----:B------:R-:W-:Y:S01]  /*1780*/  IMAD.MOV R19, RZ, RZ, -R19 ;  /* 0x000000ffff137224 */ /* 0x000fe200078e0a13 */
[----:B------:R-:W-:-:S02]  /*1790*/  @!P1 IADD3 R21, PT, PT, R21, -R26, RZ ;  /* 0x8000001a15159210 */ /* 0x000fc40007ffe0ff */
[----:B------:R-:W-:Y:S01]  /*17a0*/  ISETP.GE.AND P1, PT, R24, RZ, PT ;  /* 0x000000ff1800720c */ /* 0x000fe20003f26270 */
[----:B------:R-:W-:Y:S01]  /*17b0*/  IMAD.HI.U32 R16, R18, R23, RZ ;  /* 0x0000001712107227 */ /* 0x000fe200078e00ff */
[----:B------:R-:W-:Y:S02]  /*17c0*/  @!P4 IADD3 R17, PT, PT, -R17, RZ, RZ ;  /* 0x000000ff1111c210 */ /* 0x000fe40007ffe1ff */
[----:B------:R-:W-:Y:S01]  /*17d0*/  @!P3 IADD3 R20, PT, PT, R20, -R26, RZ ;  /* 0x8000001a1414b210 */ /* 0x000fe20007ffe0ff */
[----:B------:R-:W-:Y:S01]  /*17e0*/  IMAD.HI.U32 R18, R18, R29, RZ ;  /* 0x0000001d12127227 */ /* 0x000fe200078e00ff */
[----:B------:R-:W-:Y:S02]  /*17f0*/  ISETP.GT.U32.AND P3, PT, R14, R15, PT ;  /* 0x0000000f0e00720c */ /* 0x000fe40003f64070 */
[----:B------:R-:W-:Y:S01]  /*1800*/  IADD3 R16, PT, PT, -R16, RZ, RZ ;  /* 0x000000ff10107210 */ /* 0x000fe20007ffe1ff */
[----:B------:R-:W-:Y:S01]  /*1810*/  IMAD.MOV R18, RZ, RZ, -R18 ;  /* 0x000000ffff127224 */ /* 0x000fe200078e0a12 */
[----:B------:R-:W-:Y:S01]  /*1820*/  ISETP.NE.AND P4, PT, R3, RZ, PT ;  /* 0x000000ff0300720c */ /* 0x000fe20003f85270 */
[----:B------:R-:W-:-:S02]  /*1830*/  IMAD R25, R14, R19, R27 ;  /* 0x000000130e197224 */ /* 0x000fc400078e021b */
[----:B------:R-:W-:Y:S02]  /*1840*/  @!P6 IMAD.IADD R22, R22, 0x1, -R26 ;  /* 0x000000011616e824 */ /* 0x000fe400078e0a1a */
[C---:B------:R-:W-:Y:S01]  /*1850*/  IMAD R23, R14.reuse, R16, R23 ;  /* 0x000000100e177224 */ /* 0x040fe200078e0217 */
[C---:B------:R-:W-:Y:S01]  /*1860*/  ISETP.GT.U32.AND P6, PT, R14.reuse, R25, PT ;  /* 0x000000190e00720c */ /* 0x040fe20003fc4070 */
[C---:B------:R-:W-:Y:S01]  /*1870*/  IMAD R27, R14.reuse, R18, R29 ;  /* 0x000000120e1b7224 */ /* 0x040fe200078e021d */
[----:B------:R-:W-:Y:S01]  /*1880*/  LOP3.LUT R16, RZ, R3, RZ, 0x33, !PT ;  /* 0x00000003ff107212 */ /* 0x000fe200078e33ff */
[----:B------:R-:W-:Y:S01]  /*1890*/  @!P5 IMAD.MOV R21, RZ, RZ, -R21 ;  /* 0x000000ffff15d224 */ /* 0x000fe200078e0a15 */
[----:B------:R-:W-:Y:S01]  /*18a0*/  @!P3 IADD3 R15, PT, PT, R15, -R14, RZ ;  /* 0x8000000e0f0fb210 */ /* 0x000fe20007ffe0ff */
[----:B------:R-:W-:Y:S01]  /*18b0*/  @!P2 IMAD.MOV R20, RZ, RZ, -R20 ;  /* 0x000000ffff14a224 */ /* 0x000fe200078e0a14 */
[C---:B------:R-:W-:Y:S02]  /*18c0*/  ISETP.GT.U32.AND P5, PT, R14.reuse, R23, PT ;  /* 0x000000170e00720c */ /* 0x040fe40003fa4070 */
[----:B------:R-:W-:-:S02]  /*18d0*/  ISETP.GT.U32.AND P3, PT, R14, R27, PT ;  /* 0x0000001b0e00720c */ /* 0x000fc40003f64070 */
[----:B------:R-:W-:Y:S02]  /*18e0*/  ISETP.GT.U32.AND P2, PT, R14, R15, PT ;  /* 0x0000000f0e00720c */ /* 0x000fe40003f44070 */
[----:B------:R-:W-:Y:S01]  /*18f0*/  @!P1 IADD3 R22, PT, PT, -R22, RZ, RZ ;  /* 0x000000ff16169210 */ /* 0x000fe20007ffe1ff */
[--C-:B------:R-:W-:Y:S01]  /*1900*/  @!P6 IMAD.IADD R25, R25, 0x1, -R14.reuse ;  /* 0x000000011919e824 */ /* 0x100fe200078e0a0e */
[C---:B------:R-:W-:Y:S02]  /*1910*/  SEL R17, R16.reuse, R17, !P4 ;  /* 0x0000001110117207 */ /* 0x040fe40006000000 */
[C---:B------:R-:W-:Y:S02]  /*1920*/  SEL R20, R16.reuse, R20, !P4 ;  /* 0x0000001410147207 */ /* 0x040fe40006000000 */
[----:B------:R-:W-:Y:S02]  /*1930*/  SEL R21, R16, R21, !P4 ;  /* 0x0000001510157207 */ /* 0x000fe40006000000 */
[----:B------:R-:W-:Y:S01]  /*1940*/  @!P5 IADD3 R23, PT, PT, R23, -R14, RZ ;  /* 0x8000000e1717d210 */ /* 0x000fe20007ffe0ff */
[----:B------:R-:W-:Y:S01]  /*1950*/  @!P3 IMAD.IADD R27, R27, 0x1, -R14 ;  /* 0x000000011b1bb824 */ /* 0x000fe200078e0a0e */
[----:B------:R-:W-:-:S02]  /*1960*/  ISETP.GT.U32.AND P3, PT, R14, R25, PT ;  /* 0x000000190e00720c */ /* 0x000fc40003f64070 */
[----:B------:R-:W-:Y:S02]  /*1970*/  @!P2 IADD3 R15, PT, PT, R15, -R14, RZ ;  /* 0x8000000e0f0fa210 */ /* 0x000fe40007ffe0ff */
[----:B------:R-:W-:Y:S02]  /*1980*/  ISETP.GT.U32.AND P2, PT, R14, R23, PT ;  /* 0x000000170e00720c */ /* 0x000fe40003f44070 */
[----:B------:R-:W-:Y:S01]  /*1990*/  SEL R19, R16, R22, !P4 ;  /* 0x0000001610137207 */ /* 0x000fe20006000000 */
[----:B------:R-:W-:Y:S01]  /*19a0*/  @!P0 IMAD.MOV R15, RZ, RZ, -R15 ;  /* 0x000000ffff0f8224 */ /* 0x000fe200078e0a0f */
[----:B------:R-:W-:Y:S02]  /*19b0*/  ISETP.GE.AND P4, PT, R28, RZ, PT ;  /* 0x000000ff1c00720c */ /* 0x000fe40003f86270 */
[----:B------:R-:W-:Y:S02]  /*19c0*/  ISETP.GT.U32.AND P5, PT, R14, R27, PT ;  /* 0x0000001b0e00720c */ /* 0x000fe40003fa4070 */
[----:B------:R-:W-:-:S02]  /*19d0*/  ISETP.GE.AND P1, PT, R13, RZ, PT ;  /* 0x000000ff0d00720c */ /* 0x000fc40003f26270 */
[----:B------:R-:W-:Y:S02]  /*19e0*/  ISETP.GE.AND P6, PT, R30, RZ, PT ;  /* 0x000000ff1e00720c */ /* 0x000fe40003fc6270 */
[-C--:B------:R-:W-:Y:S01]  /*19f0*/  @!P3 IADD3 R25, PT, PT, R25, -R14.reuse, RZ ;  /* 0x8000000e1919b210 */ /* 0x080fe20007ffe0ff */
[----:B------:R-:W-:Y:S01]  /*1a00*/  @!P2 IMAD.IADD R23, R23, 0x1, -R14 ;  /* 0x000000011717a824 */ /* 0x000fe200078e0a0e */
[----:B------:R-:W-:Y:S02]  /*1a10*/  SHF.R.S32.HI R16, RZ, 0x1f, R17 ;  /* 0x0000001fff107819 */ /* 0x000fe40000011411 */
[----:B------:R-:W-:Y:S01]  /*1a20*/  ISETP.NE.AND P2, PT, R52, RZ, PT ;  /* 0x000000ff3400720c */ /* 0x000fe20003f45270 */
[----:B------:R-:W-:Y:S01]  /*1a30*/  @!P4 IMAD.MOV R25, RZ, RZ, -R25 ;  /* 0x000000ffff19c224 */ /* 0x000fe200078e0a19 */
[----:B------:R-:W-:Y:S02]  /*1a40*/  SHF.R.S32.HI R18, RZ, 0x1f, R20 ;  /* 0x0000001fff127819 */ /* 0x000fe40000011414 */
[----:B------:R-:W-:-:S02]  /*1a50*/  @!P5 IADD3 R27, PT, PT, R27, -R14, RZ ;  /* 0x8000000e1b1bd210 */ /* 0x000fc40007ffe0ff */
[----:B------:R-:W-:Y:S02]  /*1a60*/  LOP3.LUT R14, RZ, R52, RZ, 0x33, !PT ;  /* 0x00000034ff0e7212 */ /* 0x000fe400078e33ff */
[----:B------:R-:W-:Y:S02]  /*1a70*/  SHF.R.S32.HI R22, RZ, 0x1f, R21 ;  /* 0x0000001fff167819 */ /* 0x000fe40000011415 */
[----:B------:R-:W-:Y:S02]  /*1a80*/  LOP3.LUT R16, R16, R3, RZ, 0xc0, !PT ;  /* 0x0000000310107212 */ /* 0x000fe400078ec0ff */
[----:B------:R-:W-:Y:S02]  /*1a90*/  @!P1 IADD3 R23, PT, PT, -R23, RZ, RZ ;  /* 0x000000ff17179210 */ /* 0x000fe40007ffe1ff */
[----:B------:R-:W-:Y:S01]  /*1aa0*/  SHF.R.S32.HI R24, RZ, 0x1f, R19 ;  /* 0x0000001fff187819 */ /* 0x000fe20000011413 */
[----:B------:R-:W-:Y:S01]  /*1ab0*/  IMAD.IADD R47, R17, 0x1, R16 ;  /* 0x00000001112f7824 */ /* 0x000fe200078e0210 */
[----:B------:R-:W-:-:S02]  /*1ac0*/  @!P6 IADD3 R27, PT, PT, -R27, RZ, RZ ;  /* 0x000000ff1b1be210 */ /* 0x000fc40007ffe1ff */
[C---:B------:R-:W-:Y:S02]  /*1ad0*/  SEL R15, R14.reuse, R15, !P2 ;  /* 0x0000000f0e0f7207 */ /* 0x040fe40005000000 */
[----:B------:R-:W-:Y:S02]  /*1ae0*/  SEL R25, R14, R25, !P2 ;  /* 0x000000190e197207 */ /* 0x000fe40005000000 */
[-C--:B------:R-:W-:Y:S02]  /*1af0*/  LOP3.LUT R13, R18, R3.reuse, RZ, 0xc0, !PT ;  /* 0x00000003120d7212 */ /* 0x080fe400078ec0ff */
[----:B------:R-:W-:Y:S02]  /*1b00*/  LOP3.LUT R22, R22, R3, RZ, 0xc0, !PT ;  /* 0x0000000316167212 */ /* 0x000fe400078ec0ff */
[----:B------:R-:W-:Y:S02]  /*1b10*/  SEL R23, R14, R23, !P2 ;  /* 0x000000170e177207 */ /* 0x000fe40005000000 */
[----:B------:R-:W-:Y:S01]  /*1b20*/  LOP3.LUT R24, R24, R3, RZ, 0xc0, !PT ;  /* 0x0000000318187212 */ /* 0x000fe200078ec0ff */
[----:B------:R-:W-:Y:S01]  /*1b30*/  IMAD.IADD R51, R21, 0x1, R22 ;  /* 0x0000000115337824 */ /* 0x000fe200078e0216 */
[----:B------:R-:W-:-:S02]  /*1b40*/  SEL R14, R14, R27, !P2 ;  /* 0x0000001b0e0e7207 */ /* 0x000fc40005000000 */
[----:B------:R-:W-:Y:S01]  /*1b50*/  SHF.R.S32.HI R3, RZ, 0x1f, R15 ;  /* 0x0000001fff037819 */ /* 0x000fe2000001140f */
[----:B------:R-:W-:Y:S01]  /*1b60*/  IMAD.IADD R19, R19, 0x1, R24 ;  /* 0x0000000113137824 */ /* 0x000fe200078e0218 */
[----:B------:R-:W-:Y:S02]  /*1b70*/  SHF.R.S32.HI R17, RZ, 0x1f, R25 ;  /* 0x0000001fff117819 */ /* 0x000fe40000011419 */
[----:B------:R-:W-:Y:S02]  /*1b80*/  IADD3 R49, PT, PT, R20, R13, RZ ;  /* 0x0000000d14317210 */ /* 0x000fe40007ffe0ff */
[----:B------:R-:W-:Y:S02]  /*1b90*/  SHF.R.S32.HI R13, RZ, 0x1f, R23 ;  /* 0x0000001fff0d7819 */ /* 0x000fe40000011417 */
[----:B------:R-:W-:Y:S02]  /*1ba0*/  SHF.R.S32.HI R21, RZ, 0x1f, R14 ;  /* 0x0000001fff157819 */ /* 0x000fe4000001140e */
[----:B------:R-:W-:-:S02]  /*1bb0*/  LOP3.LUT R28, R3, R52, RZ, 0xc0, !PT ;  /* 0x00000034031c7212 */ /* 0x000fc400078ec0ff */
[-C--:B------:R-:W-:Y:S02]  /*1bc0*/  LOP3.LUT R44, R17, R52.reuse, RZ, 0xc0, !PT ;  /* 0x00000034112c7212 */ /* 0x080fe400078ec0ff */
[-C--:B------:R-:W-:Y:S01]  /*1bd0*/  LOP3.LUT R36, R13, R52.reuse, RZ, 0xc0, !PT ;  /* 0x000000340d247212 */ /* 0x080fe200078ec0ff */
[----:B------:R-:W-:Y:S01]  /*1be0*/  IMAD.IADD R28, R15, 0x1, R28 ;  /* 0x000000010f1c7824 */ /* 0x000fe200078e021c */
[----:B------:R-:W-:Y:S01]  /*1bf0*/  LOP3.LUT R21, R21, R52, RZ, 0xc0, !PT ;  /* 0x0000003415157212 */ /* 0x000fe200078ec0ff */
[----:B------:R-:W-:Y:S01]  /*1c00*/  IMAD.IADD R44, R25, 0x1, R44 ;  /* 0x00000001192c7824 */ /* 0x000fe200078e022c */
[----:B------:R-:W-:Y:S02]  /*1c10*/  IADD3 R36, PT, PT, R23, R36, RZ ;  /* 0x0000002417247210 */ /* 0x000fe40007ffe0ff */
[----:B------:R-:W-:Y:S02]  /*1c20*/  IADD3 R14, PT, PT, R14, R21, RZ ;  /* 0x000000150e0e7210 */ /* 0x000fe40007ffe0ff */
[----:B------:R-:W-:-:S02]  /*1c30*/  SHF.R.S32.HI R29, RZ, 0x1f, R28 ;  /* 0x0000001fff1d7819 */ /* 0x000fc4000001141c */
[----:B------:R-:W-:Y:S02]  /*1c40*/  SHF.R.S32.HI R37, RZ, 0x1f, R36 ;  /* 0x0000001fff257819 */ /* 0x000fe40000011424 */
[----:B------:R-:W-:Y:S01]  /*1c50*/  SHF.R.S32.HI R45, RZ, 0x1f, R44 ;  /* 0x0000001fff2d7819 */ /* 0x000fe2000001142c */
[-C--:B------:R-:W-:Y:S01]  /*1c60*/  IMAD.WIDE R22, R47, R52.reuse, R28 ;  /* 0x000000342f167225 */ /* 0x080fe200078e021c */
[----:B------:R-:W-:Y:S02]  /*1c70*/  SHF.R.S32.HI R15, RZ, 0x1f, R14 ;  /* 0x0000001fff0f7819 */ /* 0x000fe4000001140e */
[----:B----4-:R-:W-:Y:S01]  /*1c80*/  SHF.R.S32.HI R3, RZ, 0x1f, R71 ;  /* 0x0000001fff037819 */ /* 0x010fe20000011447 */
[----:B------:R-:W-:-:S04]  /*1c90*/  IMAD.WIDE R24, R49, R52, R28 ;  /* 0x0000003431187225 */ /* 0x000fc800078e021c */
        /* <DEDUP_REMOVED lines=14> */
[-C--:B------:R-:W-:Y:S02]  /*1d80*/  IMAD R15, R23, R71.reuse, RZ ;  /* 0x00000047170f7224 */ /* 0x080fe400078e02ff */
[-C--:B------:R-:W-:Y:S02]  /*1d90*/  IMAD R75, R25, R71.reuse, RZ ;  /* 0x00000047194b7224 */ /* 0x080fe400078e02ff */
[-C--:B------:R-:W-:Y:S02]  /*1da0*/  IMAD R17, R27, R71.reuse, RZ ;  /* 0x000000471b117224 */ /* 0x080fe400078e02ff */
[-C--:B------:R-:W-:Y:S02]  /*1db0*/  IMAD R73, R29, R71.reuse, RZ ;  /* 0x000000471d497224 */ /* 0x080fe400078e02ff */
[-C--:B------:R-:W-:Y:S02]  /*1dc0*/  IMAD R19, R31, R71.reuse, RZ ;  /* 0x000000471f137224 */ /* 0x080fe400078e02ff */
[----:B------:R-:W-:-:S02]  /*1dd0*/  IMAD R61, R33, R71, RZ ;  /* 0x00000047213d7224 */ /* 0x000fc400078e02ff */
        /* <DEDUP_REMOVED lines=9> */
[----:B------:R-:W-:Y:S02]  /*1e70*/  IMAD R14, R53, R71, RZ ;  /* 0x00000047350e7224 */ /* 0x000fe400078e02ff */
[-C--:B------:R-:W-:Y:S02]  /*1e80*/  IMAD R15, R22, R3.reuse, R15 ;  /* 0x00000003160f7224 */ /* 0x080fe400078e020f */
[----:B------:R-:W-:-:S02]  /*1e90*/  IMAD R75, R24, R3, R75 ;  /* 0x00000003184b7224 */ /* 0x000fc400078e024b */
[-C--:B------:R-:W-:Y:S02]  /*1ea0*/  IMAD R17, R26, R3.reuse, R17 ;  /* 0x000000031a117224 */ /* 0x080fe400078e0211 */
[-C--:B------:R-:W-:Y:S02]  /*1eb0*/  IMAD R73, R28, R3.reuse, R73 ;  /* 0x000000031c497224 */ /* 0x080fe400078e0249 */
[-C--:B------:R-:W-:Y:S02]  /*1ec0*/  IMAD R19, R30, R3.reuse, R19 ;  /* 0x000000031e137224 */ /* 0x080fe400078e0213 */
[-C--:B------:R-:W-:Y:S02]  /*1ed0*/  IMAD R61, R32, R3.reuse, R61 ;  /* 0x00000003203d7224 */ /* 0x080fe400078e023d */
        /* <DEDUP_REMOVED lines=9> */
[----:B------:R-:W-:Y:S01]  /*1f70*/  IMAD R3, R52, R3, R14 ;  /* 0x0000000334037224 */ /* 0x000fe200078e020e */
[-C--:B------:R-:W-:Y:S01]  /*1f80*/  IABS R14, R71.reuse ;  /* 0x00000047000e7213 */ /* 0x080fe20000000000 */
[----:B------:R-:W-:-:S04]  /*1f90*/  IMAD.WIDE.U32 R24, R24, R71, RZ ;  /* 0x0000004718187225 */ /* 0x000fc800078e00ff */
[----:B------:R-:W-:Y:S01]  /*1fa0*/  IMAD.WIDE.U32 R28, R28, R71, RZ ;  /* 0x000000471c1c7225 */ /* 0x000fe200078e00ff */
[----:B------:R-:W-:-:S03]  /*1fb0*/  IADD3 R16, PT, PT, R25, R75, RZ ;  /* 0x0000004b19107210 */ /* 0x000fc60007ffe0ff */
        /* <DEDUP_REMOVED lines=14> */
[----:B------:R-:W-:-:S04]  /*20a0*/  IMAD.WIDE.U32 R26, R26, R71, RZ ;  /* 0x000000471a1a7225 */ /* 0x000fc800078e00ff */
[----:B------:R-:W-:-:S04]  /*20b0*/  IMAD.WIDE.U32 R30, R30, R71, RZ ;  /* 0x000000471e1e7225 */ /* 0x000fc800078e00ff */
[----:B------:R-:W-:-:S04]  /*20c0*/  IMAD.WIDE.U32 R34, R34, R71, RZ ;  /* 0x0000004722227225 */ /* 0x000fc800078e00ff */
[----:B------:R-:W-:-:S04]  /*20d0*/  IMAD.WIDE.U32 R38, R38, R71, RZ ;  /* 0x0000004726267225 */ /* 0x000fc800078e00ff */
[----:B------:R-:W-:-:S04]  /*20e0*/  IMAD.WIDE.U32 R42, R42, R71, RZ ;  /* 0x000000472a2a7225 */ /* 0x000fc800078e00ff */
[----:B------:R-:W-:-:S04]  /*20f0*/  IMAD.WIDE.U32 R46, R46, R71, RZ ;  /* 0x000000472e2e7225 */ /* 0x000fc800078e00ff */
[----:B------:R-:W-:Y:S01]  /*2100*/  IMAD.WIDE.U32 R50, R50, R71, RZ ;  /* 0x0000004732327225 */ /* 0x000fe200078e00ff */
[----:B------:R-:W-:-:S03]  /*2110*/  CS2R R70, SRZ ;  /* 0x0000000000467805 */ /* 0x000fc6000001ff00 */
[----:B------:R-:W-:Y:S02]  /*2120*/  IMAD.IADD R15, R23, 0x1, R15 ;  /* 0x00000001170f7824 */ /* 0x000fe400078e020f */
[----:B------:R-:W-:Y:S02]  /*2130*/  IMAD.IADD R17, R27, 0x1, R17 ;  /* 0x000000011b117824 */ /* 0x000fe400078e0211 */
[----:B------:R-:W-:Y:S02]  /*2140*/  IMAD.IADD R19, R31, 0x1, R19 ;  /* 0x000000011f137824 */ /* 0x000fe400078e0213 */
[----:B------:R-:W-:Y:S02]  /*2150*/  IMAD.IADD R21, R35, 0x1, R21 ;  /* 0x0000000123157824 */ /* 0x000fe400078e0215 */
[----:B------:R-:W-:Y:S02]  /*2160*/  IMAD.IADD R63, R39, 0x1, R63 ;  /* 0x00000001273f7824 */ /* 0x000fe400078e023f */
[----:B------:R-:W-:-:S02]  /*2170*/  IMAD.IADD R65, R43, 0x1, R65 ;  /* 0x000000012b417824 */ /* 0x000fc400078e0241 */
[----:B------:R-:W-:Y:S02]  /*2180*/  IMAD.IADD R67, R47, 0x1, R67 ;  /* 0x000000012f437824 */ /* 0x000fe400078e0243 */
[----:B--23--:R-:W-:-:S07]  /*2190*/  IMAD.IADD R69, R51, 0x1, R69 ;  /* 0x0000000133457824 */ /* 0x00cfce00078e0245 */
.L_x_91:
[----:B------:R-:W0:Y:S01]  /*21a0*/  I2F.RP R57, R14 ;  /* 0x0000000e00397306 */ /* 0x000e220000209400 */
[----:B------:R-:W1:Y:S01]  /*21b0*/  LDC R13, c[0x0][0x3b4] ;  /* 0x0000ed00ff0d7b82 */ /* 0x000e620000000800 */
[----:B------:R-:W-:-:S05]  /*21c0*/  VIADD R56, R12, 0xffffffff ;  /* 0xffffffff0c387836 */ /* 0x000fca0000000000 */
[----:B------:R-:W-:Y:S01]  /*21d0*/  ISETP.GE.AND P2, PT, R56, RZ, PT ;  /* 0x000000ff3800720c */ /* 0x000fe20003f46270 */
[----:B0-----:R-:W0:Y:S02]  /*21e0*/  MUFU.RCP R57, R57 ;  /* 0x0000003900397308 */ /* 0x001e240000001000 */
[----:B0-----:R-:W-:Y:S01]  /*21f0*/  VIADD R54, R57, 0xffffffe ;  /* 0x0ffffffe39367836 */ /* 0x001fe20000000000 */
[----:B-1----:R-:W-:-:S05]  /*2200*/  IABS R57, R13 ;  /* 0x0000000d00397213 */ /* 0x002fca0000000000 */
[----:B------:R0:W1:Y:S02]  /*2210*/  F2I.FTZ.U32.TRUNC.NTZ R55, R54 ;  /* 0x0000003600377305 */ /* 0x000064000021f000 */
[----:B0-----:R-:W-:Y:S02]  /*2220*/  MOV R54, RZ ;  /* 0x000000ff00367202 */ /* 0x001fe40000000f00 */
[----:B-1----:R-:W-:-:S05]  /*2230*/  IADD3 R59, PT, PT, RZ, -R55, RZ ;  /* 0x80000037ff3b7210 */ /* 0x002fca0007ffe0ff */
[----:B------:R-:W-:-:S04]  /*2240*/  IMAD R59, R59, R14, RZ ;  /* 0x0000000e3b3b7224 */ /* 0x000fc800078e02ff */
[----:B------:R-:W-:Y:S01]  /*2250*/  IMAD.HI.U32 R58, R55, R59, R54 ;  /* 0x0000003b373a7227 */ /* 0x000fe200078e0036 */
[----:B------:R-:W-:-:S05]  /*2260*/  IABS R55, R56 ;  /* 0x0000003800377213 */ /* 0x000fca0000000000 */
[----:B------:R-:W-:-:S04]  /*2270*/  IMAD.HI.U32 R54, R58, R55, RZ ;  /* 0x000000373a367227 */ /* 0x000fc800078e00ff */
[----:B------:R-:W-:Y:S01]  /*2280*/  IMAD.MOV.U32 R58, RZ, RZ, R57 ;  /* 0x000000ffff3a7224 */ /* 0x000fe200078e0039 */
[----:B------:R-:W-:-:S05]  /*2290*/  IADD3 R54, PT, PT, -R54, RZ, RZ ;  /* 0x000000ff36367210 */ /* 0x000fca0007ffe1ff */
[----:B------:R-:W-:-:S05]  /*22a0*/  IMAD R55, R58, R54, R55 ;  /* 0x000000363a377224 */ /* 0x000fca00078e0237 */
[----:B------:R-:W-:-:S13]  /*22b0*/  ISETP.GT.U32.AND P0, PT, R14, R55, PT ;  /* 0x000000370e00720c */ /* 0x000fda0003f04070 */
[----:B------:R-:W-:Y:S02]  /*22c0*/  @!P0 IADD3 R55, PT, PT, R55, -R58, RZ ;  /* 0x8000003a37378210 */ /* 0x000fe40007ffe0ff */
[----:B------:R-:W-:Y:S02]  /*22d0*/  ISETP.NE.AND P0, PT, R13, RZ, PT ;  /* 0x000000ff0d00720c */ /* 0x000fe40003f05270 */
[----:B------:R-:W-:-:S13]  /*22e0*/  ISETP.GT.U32.AND P1, PT, R14, R55, PT ;  /* 0x000000370e00720c */ /* 0x000fda0003f24070 */
[----:B------:R-:W-:-:S05]  /*22f0*/  @!P1 IMAD.IADD R55, R55, 0x1, -R58 ;  /* 0x0000000137379824 */ /* 0x000fca00078e0a3a */
[----:B------:R-:W-:Y:S02]  /*2300*/  @!P2 IADD3 R55, PT, PT, -R55, RZ, RZ ;  /* 0x000000ff3737a210 */ /* 0x000fe40007ffe1ff */
[----:B------:R-:W-:-:S04]  /*2310*/  @!P0 LOP3.LUT R55, RZ, R13, RZ, 0x33, !PT ;  /* 0x0000000dff378212 */ /* 0x000fc800078e33ff */
[----:B------:R-:W-:-:S04]  /*2320*/  SHF.R.S32.HI R54, RZ, 0x1f, R55 ;  /* 0x0000001fff367819 */ /* 0x000fc80000011437 */
[----:B------:R-:W-:Y:S02]  /*2330*/  LOP3.LUT R54, R54, R13, RZ, 0xc0, !PT ;  /* 0x0000000d36367212 */ /* 0x000fe400078ec0ff */
[----:B------:R-:W2:Y:S02]  /*2340*/  LDL R13, [R0] ;  /* 0x00000000000d7983 */ /* 0x000ea40000100800 */
[----:B------:R-:W-:-:S04]  /*2350*/  IADD3 R61, PT, PT, R55, R54, RZ ;  /* 0x00000036373d7210 */ /* 0x000fc80007ffe0ff */
[----:B------:R-:W-:Y:S02]  /*2360*/  SHF.R.S32.HI R54, RZ, 0x1f, R61 ;  /* 0x0000001fff367819 */ /* 0x000fe4000001143d */
[----:B------:R-:W-:-:S05]  /*2370*/  IADD3 R55, P0, PT, R61, R22, RZ ;  /* 0x000000163d377210 */ /* 0x000fca0007f1e0ff */
[----:B------:R-:W-:Y:S01]  /*2380*/  IMAD.X R56, R54, 0x1, R15, P0 ;  /* 0x0000000136387824 */ /* 0x000fe200000e060f */
[----:B------:R-:W-:-:S04]  /*2390*/  SHF.L.U32 R54, R55, 0x2, RZ ;  /* 0x0000000237367819 */ /* 0x000fc800000006ff */
[----:B------:R-:W-:Y:S02]  /*23a0*/  SHF.L.U64.HI R55, R55, 0x2, R56 ;  /* 0x0000000237377819 */ /* 0x000fe40000010238 */
[----:B------:R-:W-:-:S04]  /*23b0*/  IADD3 R58, P0, PT, R54, UR8, RZ ;  /* 0x00000008363a7c10 */ /* 0x000fc8000ff1e0ff */
[----:B------:R-:W-:-:S05]  /*23c0*/  IADD3.X R59, PT, PT, R55, UR9, RZ, P0, !PT ;  /* 0x00000009373b7c10 */ /* 0x000fca00087fe4ff */
[----:B------:R-:W3:Y:S01]  /*23d0*/  LDG.E.CONSTANT R58, desc[UR6][R58.64] ;  /* 0x000000063a3a7981 */ /* 0x000ee2000c1e9900 */
[----:B------:R-:W-:-:S04]  /*23e0*/  IADD3 R56, P0, PT, R54, UR12, RZ ;  /* 0x0000000c36387c10 */ /* 0x000fc8000ff1e0ff */
[----:B------:R-:W-:-:S05]  /*23f0*/  IADD3.X R57, PT, PT, R55, UR13, RZ, P0, !PT ;  /* 0x0000000d37397c10 */ /* 0x000fca00087fe4ff */
[----:B------:R-:W4:Y:S01]  /*2400*/  LDG.E.CONSTANT R56, desc[UR6][R56.64] ;  /* 0x0000000638387981 */ /* 0x000f22000c1e9900 */
[----:B------:R-:W-:-:S04]  /*2410*/  IADD3 R54, P0, PT, R54, UR14, RZ ;  /* 0x0000000e36367c10 */ /* 0x000fc8000ff1e0ff */
[----:B------:R-:W-:Y:S02]  /*2420*/  IADD3.X R55, PT, PT, R55, UR15, RZ, P0, !PT ;  /* 0x0000000f37377c10 */ /* 0x000fe400087fe4ff */
[----:B------:R-:W-:-:S03]  /*2430*/  IADD3 R75, P0, PT, R61, R24, RZ ;  /* 0x000000183d4b7210 */ /* 0x000fc60007f1e0ff */
[----:B------:R0:W5:Y:S02]  /*2440*/  LDG.E.CONSTANT R72, desc[UR6][R54.64] ;  /* 0x0000000636487981 */ /* 0x000164000c1e9900 */
[----:B------:R-:W-:-:S05]  /*2450*/  IMAD.SHL.U32 R76, R75, 0x4, RZ ;  /* 0x000000044b4c7824 */ /* 0x000fca00078e00ff */
[----:B0-----:R-:W-:Y:S01]  /*2460*/  IADD3 R54, P1, PT, R76, UR14, RZ ;  /* 0x0000000e4c367c10 */ /* 0x001fe2000ff3e0ff */
[----:B--2---:R-:W-:-:S04]  /*2470*/  FMUL R73, R13, R4 ;  /* 0x000000040d497220 */ /* 0x004fc80000400000 */
[----:B------:R-:W-:-:S04]  /*2480*/  FMUL R73, R73, R8 ;  /* 0x0000000849497220 */ /* 0x000fc80000400000 */
[----:B---3--:R-:W-:Y:S01]  /*2490*/  FFMA R74, R73, R58, R60 ;  /* 0x0000003a494a7223 */ /* 0x008fe2000000003c */
[----:B------:R-:W-:-:S04]  /*24a0*/  SHF.R.S32.HI R60, RZ, 0x1f, R61 ;  /* 0x0000001fff3c7819 */ /* 0x000fc8000001143d */
[----:B------:R-:W-:-:S04]  /*24b0*/  IADD3.X R58, PT, PT, R60, R16, RZ, P0, !PT ;  /* 0x000000103c3a7210 */ /* 0x000fc800007fe4ff */
[----:B------:R-:W-:Y:S02]  /*24c0*/  SHF.L.U64.HI R75, R75, 0x2, R58 ;  /* 0x000000024b4b7819 */ /* 0x000fe4000001023a */
[----:B------:R-:W-:Y:S01]  /*24d0*/  IADD3 R58, P0, PT, R76, UR8, RZ ;  /* 0x000000084c3a7c10 */ /* 0x000fe2000ff1e0ff */
[----:B----4-:R-:W-:-:S03]  /*24e0*/  FFMA R71, R73, R56, R71 ;  /* 0x0000003849477223 */ /* 0x010fc60000000047 */
[C---:B------:R-:W-:Y:S02]  /*24f0*/  IADD3.X R59, PT, PT, R75.reuse, UR9, RZ, P0, !PT ;  /* 0x000000094b3b7c10 */ /* 0x040fe400087fe4ff */
[----:B------:R-:W-:Y:S02]  /*2500*/  IADD3 R56, P0, PT, R76, UR12, RZ ;  /* 0x0000000c4c387c10 */ /* 0x000fe4000ff1e0ff */
[C---:B------:R-:W-:Y:S02]  /*2510*/  IADD3.X R55, PT, PT, R75.reuse, UR15, RZ, P1, !PT ;  /* 0x0000000f4b377c10 */ /* 0x040fe40008ffe4ff */
[----:B------:R-:W-:Y:S01]  /*2520*/  IADD3.X R57, PT, PT, R75, UR13, RZ, P0, !PT ;  /* 0x0000000d4b397c10 */ /* 0x000fe200087fe4ff */
[----:B------:R-:W2:Y:S04]  /*2530*/  LDG.E.CONSTANT R59, desc[UR6][R58.64] ;  /* 0x000000063a3b7981 */ /* 0x000ea8000c1e9900 */
[----:B------:R-:W3:Y:S04]  /*2540*/  LDG.E.CONSTANT R56, desc[UR6][R56.64] ;  /* 0x0000000638387981 */ /* 0x000ee8000c1e9900 */
[----:B------:R-:W4:Y:S01]  /*2550*/  LDG.E.CONSTANT R54, desc[UR6][R54.64] ;  /* 0x0000000636367981 */ /* 0x000f22000c1e9900 */
[----:B-----5:R-:W-:Y:S01]  /*2560*/  FFMA R75, R73, R72, R70 ;  /* 0x00000048494b7223 */ /* 0x020fe20000000046 */
[----:B------:R-:W-:-:S04]  /*2570*/  FMUL R70, R13, R4 ;  /* 0x000000040d467220 */ /* 0x000fc80000400000 */
[----:B------:R-:W-:-:S04]  /*2580*/  FMUL R76, R70, R9 ;  /* 0x00000009464c7220 */ /* 0x000fc80000400000 */
[C---:B---3--:R-:W-:Y:S01]  /*2590*/  FFMA R72, R76.reuse, R56, R71 ;  /* 0x000000384c487223 */ /* 0x048fe20000000047 */
[C---:B----4-:R-:W-:Y:S01]  /*25a0*/  FFMA R71, R76.reuse, R54, R75 ;  /* 0x000000364c477223 */ /* 0x050fe2000000004b */
[----:B------:R-:W-:Y:S01]  /*25b0*/  IADD3 R75, P0, PT, R61, R26, RZ ;  /* 0x0000001a3d4b7210 */ /* 0x000fe20007f1e0ff */
[----:B--2---:R-:W-:-:S03]  /*25c0*/  FFMA R73, R76, R59, R74 ;  /* 0x0000003b4c497223 */ /* 0x004fc6000000004a */
[----:B------:R-:W-:Y:S02]  /*25d0*/  IADD3.X R58, PT, PT, R60, R17, RZ, P0, !PT ;  /* 0x000000113c3a7210 */ /* 0x000fe400007fe4ff */
[C---:B------:R-:W-:Y:S02]  /*25e0*/  SHF.L.U32 R74, R75.reuse, 0x2, RZ ;  /* 0x000000024b4a7819 */ /* 0x040fe400000006ff */
[----:B------:R-:W-:Y:S02]  /*25f0*/  SHF.L.U64.HI R75, R75, 0x2, R58 ;  /* 0x000000024b4b7819 */ /* 0x000fe4000001023a */
[----:B------:R-:W-:-:S04]  /*2600*/  IADD3 R58, P0, PT, R74, UR8, RZ ;  /* 0x000000084a3a7c10 */ /* 0x000fc8000ff1e0ff */
[----:B------:R-:W-:-:S05]  /*2610*/  IADD3.X R59, PT, PT, R75, UR9, RZ, P0, !PT ;  /* 0x000000094b3b7c10 */ /* 0x000fca00087fe4ff */
[----:B------:R0:W2:Y:S01]  /*2620*/  LDG.E.CONSTANT R58, desc[UR6][R58.64] ;  /* 0x000000063a3a7981 */ /* 0x0000a2000c1e9900 */
[----:B------:R-:W-:-:S04]  /*2630*/  IADD3 R56, P0, PT, R74, UR12, RZ ;  /* 0x0000000c4a387c10 */ /* 0x000fc8000ff1e0ff */
[----:B------:R-:W-:-:S06]  /*2640*/  IADD3.X R57, PT, PT, R75, UR13, RZ, P0, !PT ;  /* 0x0000000d4b397c10 */ /* 0x000fcc00087fe4ff */
[----:B------:R1:W3:Y:S01]  /*2650*/  LDG.E.CONSTANT R57, desc[UR6][R56.64] ;  /* 0x0000000638397981 */ /* 0x0002e2000c1e9900 */
[----:B------:R-:W-:-:S04]  /*2660*/  IADD3 R54, P0, PT, R74, UR14, RZ ;  /* 0x0000000e4a367c10 */ /* 0x000fc8000ff1e0ff */
[----:B------:R-:W-:Y:S02]  /*2670*/  IADD3.X R55, PT, PT, R75, UR15, RZ, P0, !PT ;  /* 0x0000000f4b377c10 */ /* 0x000fe400087fe4ff */
[----:B------:R-:W-:Y:S01]  /*2680*/  IADD3 R74, P0, PT, R61, R28, RZ ;  /* 0x0000001c3d4a7210 */ /* 0x000fe20007f1e0ff */
[----:B------:R-:W-:Y:S02]  /*2690*/  FMUL R76, R70, R10 ;  /* 0x0000000a464c7220 */ /* 0x000fe40000400000 */
[----:B------:R-:W4:Y:S01]  /*26a0*/  LDG.E.CONSTANT R54, desc[UR6][R54.64] ;  /* 0x0000000636367981 */ /* 0x000f22000c1e9900 */
[----:B------:R-:W-:Y:S01]  /*26b0*/  SHF.L.U32 R75, R74, 0x2, RZ ;  /* 0x000000024a4b7819 */ /* 0x000fe200000006ff */
[----:B0-----:R-:W-:-:S05]  /*26c0*/  IMAD.X R59, R60, 0x1, R18, P0 ;  /* 0x000000013c3b7824 */ /* 0x001fca00000e0612 */
[----:B------:R-:W-:Y:S01]  /*26d0*/  SHF.L.U64.HI R74, R74, 0x2, R59 ;  /* 0x000000024a4a7819 */ /* 0x000fe2000001023b */
[----:B--2---:R-:W-:Y:S01]  /*26e0*/  FFMA R73, R76, R58, R73 ;  /* 0x0000003a4c497223 */ /* 0x004fe20000000049 */
[----:B------:R-:W-:-:S04]  /*26f0*/  IADD3 R58, P0, PT, R75, UR8, RZ ;  /* 0x000000084b3a7c10 */ /* 0x000fc8000ff1e0ff */
[----:B------:R-:W-:-:S05]  /*2700*/  IADD3.X R59, PT, PT, R74, UR9, RZ, P0, !PT ;  /* 0x000000094a3b7c10 */ /* 0x000fca00087fe4ff */
[----:B------:R0:W2:Y:S01]  /*2710*/  LDG.E.CONSTANT R58, desc[UR6][R58.64] ;  /* 0x000000063a3a7981 */ /* 0x0000a2000c1e9900 */
[----:B-1----:R-:W-:Y:S01]  /*2720*/  IADD3 R56, P0, PT, R75, UR12, RZ ;  /* 0x0000000c4b387c10 */ /* 0x002fe2000ff1e0ff */
[----:B---3--:R-:W-:-:S03]  /*2730*/  FFMA R72, R76, R57, R72 ;  /* 0x000000394c487223 */ /* 0x008fc60000000048 */
[----:B------:R-:W-:-:S06]  /*2740*/  IADD3.X R57, PT, PT, R74, UR13, RZ, P0, !PT ;  /* 0x0000000d4a397c10 */ /* 0x000fcc00087fe4ff */
[----:B------:R1:W3:Y:S01]  /*2750*/  LDG.E.CONSTANT R57, desc[UR6][R56.64] ;  /* 0x0000000638397981 */ /* 0x0002e2000c1e9900 */
[----:B----4-:R-:W-:Y:S01]  /*2760*/  FFMA R71, R76, R54, R71 ;  /* 0x000000364c477223 */ /* 0x010fe20000000047 */
[----:B------:R-:W-:-:S04]  /*2770*/  IADD3 R54, P0, PT, R75, UR14, RZ ;  /* 0x0000000e4b367c10 */ /* 0x000fc8000ff1e0ff */
[----:B------:R-:W-:Y:S02]  /*2780*/  IADD3.X R55, PT, PT, R74, UR15, RZ, P0, !PT ;  /* 0x0000000f4a377c10 */ /* 0x000fe400087fe4ff */
[----:B------:R-:W-:Y:S01]  /*2790*/  IADD3 R74, P0, PT, R61, R30, RZ ;  /* 0x0000001e3d4a7210 */ /* 0x000fe20007f1e0ff */
[----:B------:R-:W-:Y:S02]  /*27a0*/  FMUL R70, R70, R11 ;  /* 0x0000000b46467220 */ /* 0x000fe40000400000 */
[----:B------:R-:W4:Y:S01]  /*27b0*/  LDG.E.CONSTANT R54, desc[UR6][R54.64] ;  /* 0x0000000636367981 */ /* 0x000f22000c1e9900 */
[----:B0-----:R-:W-:Y:S01]  /*27c0*/  IADD3.X R59, PT, PT, R60, R19, RZ, P0, !PT ;  /* 0x000000133c3b7210 */ /* 0x001fe200007fe4ff */
[----:B------:R-:W-:-:S03]  /*27d0*/  IMAD.SHL.U32 R75, R74, 0x4, RZ ;  /* 0x000000044a4b7824 */ /* 0x000fc600078e00ff */
[----:B------:R-:W-:Y:S01]  /*27e0*/  SHF.L.U64.HI R74, R74, 0x2, R59 ;  /* 0x000000024a4a7819 */ /* 0x000fe2000001023b */
[----:B--2---:R-:W-:Y:S01]  /*27f0*/  FFMA R73, R70, R58, R73 ;  /* 0x0000003a46497223 */ /* 0x004fe20000000049 */
[----:B------:R-:W-:-:S04]  /*2800*/  IADD3 R58, P0, PT, R75, UR8, RZ ;  /* 0x000000084b3a7c10 */ /* 0x000fc8000ff1e0ff */
[----:B------:R-:W-:-:S05]  /*2810*/  IADD3.X R59, PT, PT, R74, UR9, RZ, P0, !PT ;  /* 0x000000094a3b7c10 */ /* 0x000fca00087fe4ff */
[----:B------:R-:W2:Y:S01]  /*2820*/  LDG.E.CONSTANT R58, desc[UR6][R58.64] ;  /* 0x000000063a3a7981 */ /* 0x000ea2000c1e9900 */
[----:B-1----:R-:W-:Y:S01]  /*2830*/  IADD3 R56, P0, PT, R75, UR12, RZ ;  /* 0x0000000c4b387c10 */ /* 0x002fe2000ff1e0ff */
[----:B---3--:R-:W-:-:S03]  /*2840*/  FFMA R72, R70, R57, R72 ;  /* 0x0000003946487223 */ /* 0x008fc60000000048 */
[----:B------:R-:W-:-:S06]  /*2850*/  IADD3.X R57, PT, PT, R74, UR13, RZ, P0, !PT ;  /* 0x0000000d4a397c10 */ /* 0x000fcc00087fe4ff */
[----:B------:R-:W3:Y:S01]  /*2860*/  LDG.E.CONSTANT R57, desc[UR6][R56.64] ;  /* 0x0000000638397981 */ /* 0x000ee2000c1e9900 */
[----:B----4-:R-:W-:Y:S01]  /*2870*/  FFMA R71, R70, R54, R71 ;  /* 0x0000003646477223 */ /* 0x010fe20000000047 */
[----:B------:R-:W-:Y:S01]  /*2880*/  IADD3 R54, P0, PT, R75, UR14, RZ ;  /* 0x0000000e4b367c10 */ /* 0x000fe2000ff1e0ff */
[----:B------:R-:W-:-:S03]  /*2890*/  FMUL R75, R13, R5 ;  /* 0x000000050d4b7220 */ /* 0x000fc60000400000 */
[----:B------:R-:W-:Y:S01]  /*28a0*/  IADD3.X R55, PT, PT, R74, UR15, RZ, P0, !PT ;  /* 0x0000000f4a377c10 */ /* 0x000fe200087fe4ff */
[----:B------:R-:W-:Y:S01]  /*28b0*/  FMUL R70, R75, R8 ;  /* 0x000000084b467220 */ /* 0x000fe20000400000 */
[----:B------:R-:W-:-:S03]  /*28c0*/  IADD3 R75, P0, PT, R61, R32, RZ ;  /* 0x000000203d4b7210 */ /* 0x000fc60007f1e0ff */
[----:B------:R0:W4:Y:S01]  /*28d0*/  LDG.E.CONSTANT R74, desc[UR6][R54.64] ;  /* 0x00000006364a7981 */ /* 0x000122000c1e9900 */
[----:B------:R-:W-:-:S04]  /*28e0*/  SHF.L.U32 R76, R75, 0x2, RZ ;  /* 0x000000024b4c7819 */ /* 0x000fc800000006ff */
[----:B0-----:R-:W-:Y:S01]  /*28f0*/  IADD3 R54, P1, PT, R76, UR14, RZ ;  /* 0x0000000e4c367c10 */ /* 0x001fe2000ff3e0ff */
[----:B--2---:R-:W-:Y:S01]  /*2900*/  FFMA R73, R70, R58, R73 ;  /* 0x0000003a46497223 */ /* 0x004fe20000000049 */
[----:B------:R-:W-:-:S04]  /*2910*/  IADD3.X R58, PT, PT, R60, R20, RZ, P0, !PT ;  /* 0x000000143c3a7210 */ /* 0x000fc800007fe4ff */
[----:B------:R-:W-:Y:S02]  /*2920*/  SHF.L.U64.HI R75, R75, 0x2, R58 ;  /* 0x000000024b4b7819 */ /* 0x000fe4000001023a */
[----:B------:R-:W-:-:S04]  /*2930*/  IADD3 R58, P0, PT, R76, UR8, RZ ;  /* 0x000000084c3a7c10 */ /* 0x000fc8000ff1e0ff */
[C---:B------:R-:W-:Y:S02]  /*2940*/  IADD3.X R59, PT, PT, R75.reuse, UR9, RZ, P0, !PT ;  /* 0x000000094b3b7c10 */ /* 0x040fe400087fe4ff */
[----:B------:R-:W-:Y:S01]  /*2950*/  IADD3 R56, P0, PT, R76, UR12, RZ ;  /* 0x0000000c4c387c10 */ /* 0x000fe2000ff1e0ff */
[----:B---3--:R-:W-:Y:S01]  /*2960*/  FFMA R72, R70, R57, R72 ;  /* 0x0000003946487223 */ /* 0x008fe20000000048 */
[C---:B------:R-:W-:Y:S01]  /*2970*/  IADD3.X R55, PT, PT, R75.reuse, UR15, RZ, P1, !PT ;  /* 0x0000000f4b377c10 */ /* 0x040fe20008ffe4ff */
[----:B------:R-:W2:Y:S01]  /*2980*/  LDG.E.CONSTANT R58, desc[UR6][R58.64] ;  /* 0x000000063a3a7981 */ /* 0x000ea2000c1e9900 */
[----:B------:R-:W-:-:S03]  /*2990*/  IADD3.X R57, PT, PT, R75, UR13, RZ, P0, !PT ;  /* 0x0000000d4b397c10 */ /* 0x000fc600087fe4ff */
[----:B------:R-:W3:Y:S04]  /*29a0*/  LDG.E.CONSTANT R54, desc[UR6][R54.64] ;  /* 0x0000000636367981 */ /* 0x000ee8000c1e9900 */
[----:B------:R-:W5:Y:S01]  /*29b0*/  LDG.E.CONSTANT R57, desc[UR6][R56.64] ;  /* 0x0000000638397981 */ /* 0x000f62000c1e9900 */
[----:B----4-:R-:W-:Y:S01]  /*29c0*/  FFMA R71, R70, R74, R71 ;  /* 0x0000004a46477223 */ /* 0x010fe20000000047 */
[----:B------:R-:W-:Y:S01]  /*29d0*/  FMUL R70, R13, R5 ;  /* 0x000000050d467220 */ /* 0x000fe20000400000 */
[----:B------:R-:W-:-:S03]  /*29e0*/  IADD3 R75, P0, PT, R61, R34, RZ ;  /* 0x000000223d4b7210 */ /* 0x000fc60007f1e0ff */
[----:B------:R-:W-:-:S04]  /*29f0*/  FMUL R74, R70, R9 ;  /* 0x00000009464a7220 */ /* 0x000fc80000400000 */
[----:B--2---:R-:W-:Y:S01]  /*2a00*/  FFMA R73, R74, R58, R73 ;  /* 0x0000003a4a497223 */ /* 0x004fe20000000049 */
[----:B------:R-:W-:Y:S02]  /*2a10*/  IMAD.X R58, R60, 0x1, R21, P0 ;  /* 0x000000013c3a7824 */ /* 0x000fe400000e0615 */
[C---:B---3--:R-:W-:Y:S01]  /*2a20*/  FFMA R71, R74.reuse, R54, R71 ;  /* 0x000000364a477223 */ /* 0x048fe20000000047 */
[----:B-----5:R-:W-:Y:S01]  /*2a30*/  FFMA R72, R74, R57, R72 ;  /* 0x000000394a487223 */ /* 0x020fe20000000048 */
        /* <DEDUP_REMOVED lines=30> */
[----:B0-----:R-:W-:Y:S02]  /*2c20*/  IADD3.X R59, PT, PT, R60, R63, RZ, P0, !PT ;  /* 0x0000003f3c3b7210 */ /* 0x001fe400007fe4ff */
[C---:B------:R-:W-:Y:S02]  /*2c30*/  SHF.L.U32 R75, R74.reuse, 0x2, RZ ;  /* 0x000000024a4b7819 */ /* 0x040fe400000006ff */
        /* <DEDUP_REMOVED lines=19> */
[----:B------:R-:W-:-:S05]  /*2d70*/  IMAD.X R58, R60, 0x1, R64, P0 ;  /* 0x000000013c3a7824 */ /* 0x000fca00000e0640 */
        /* <DEDUP_REMOVED lines=15> */
[----:B------:R-:W-:Y:S01]  /*2e70*/  IADD3.X R58, PT, PT, R60, R65, RZ, P0, !PT ;  /* 0x000000413c3a7210 */ /* 0x000fe200007fe4ff */
[C---:B---3--:R-:W-:Y:S01]  /*2e80*/  FFMA R71, R74.reuse, R54, R71 ;  /* 0x000000364a477223 */ /* 0x048fe20000000047 */
[----:B-----5:R-:W-:Y:S01]  /*2e90*/  FFMA R72, R74, R57, R72 ;  /* 0x000000394a487223 */ /* 0x020fe20000000048 */
[C---:B------:R-:W-:Y:S01]  /*2ea0*/  IMAD.SHL.U32 R74, R75.reuse, 0x4, RZ ;  /* 0x000000044b4a7824 */ /* 0x040fe200078e00ff */
[----:B------:R-:W-:-:S04]  /*2eb0*/  SHF.L.U64.HI R75, R75, 0x2, R58 ;  /* 0x000000024b4b7819 */ /* 0x000fc8000001023a */
[----:B------:R-:W-:-:S04]  /*2ec0*/  IADD3 R58, P0, PT, R74, UR8, RZ ;  /* 0x000000084a3a7c10 */ /* 0x000fc8000ff1e0ff */
[----:B------:R-:W-:-:S05]  /*2ed0*/  IADD3.X R59, PT, PT, R75, UR9, RZ, P0, !PT ;  /* 0x000000094b3b7c10 */ /* 0x000fca00087fe4ff */
[----:B------:R-:W2:Y:S01]  /*2ee0*/  LDG.E.CONSTANT R58, desc[UR6][R58.64] ;  /* 0x000000063a3a7981 */ /* 0x000ea2000c1e9900 */
[----:B------:R-:W-:-:S04]  /*2ef0*/  IADD3 R56, P0, PT, R74, UR12, RZ ;  /* 0x0000000c4a387c10 */ /* 0x000fc8000ff1e0ff */
[----:B------:R-:W-:-:S06]  /*2f00*/  IADD3.X R57, PT, PT, R75, UR13, RZ, P0, !PT ;  /* 0x0000000d4b397c10 */ /* 0x000fcc00087fe4ff */
[----:B------:R0:W3:Y:S01]  /*2f10*/  LDG.E.CONSTANT R57, desc[UR6][R56.64] ;  /* 0x0000000638397981 */ /* 0x0000e2000c1e9900 */
[----:B------:R-:W-:Y:S01]  /*2f20*/  IADD3 R54, P0, PT, R74, UR14, RZ ;  /* 0x0000000e4a367c10 */ /* 0x000fe2000ff1e0ff */
[----:B------:R-:W-:-:S03]  /*2f30*/  FMUL R76, R70, R10 ;  /* 0x0000000a464c7220 */ /* 0x000fc60000400000 */
[----:B------:R-:W-:-:S05]  /*2f40*/  IADD3.X R55, PT, PT, R75, UR15, RZ, P0, !PT ;  /* 0x0000000f4b377c10 */ /* 0x000fca00087fe4ff */
[----:B------:R-:W4:Y:S01]  /*2f50*/  LDG.E.CONSTANT R54, desc[UR6][R54.64] ;  /* 0x0000000636367981 */ /* 0x000f22000c1e9900 */
[----:B--2---:R-:W-:Y:S01]  /*2f60*/  FFMA R74, R76, R58, R73 ;  /* 0x0000003a4c4a7223 */ /* 0x004fe20000000049 */
[----:B------:R-:W-:-:S04]  /*2f70*/  IADD3 R73, P0, PT, R61, R44, RZ ;  /* 0x0000002c3d497210 */ /* 0x000fc80007f1e0ff */
[----:B------:R-:W-:Y:S02]  /*2f80*/  IADD3.X R58, PT, PT, R60, R66, RZ, P0, !PT ;  /* 0x000000423c3a7210 */ /* 0x000fe400007fe4ff */
[C---:B------:R-:W-:Y:S02]  /*2f90*/  SHF.L.U32 R75, R73.reuse, 0x2, RZ ;  /* 0x00000002494b7819 */ /* 0x040fe400000006ff */
[----:B------:R-:W-:Y:S02]  /*2fa0*/  SHF.L.U64.HI R73, R73, 0x2, R58 ;  /* 0x0000000249497819 */ /* 0x000fe4000001023a */
[----:B------:R-:W-:-:S04]  /*2fb0*/  IADD3 R58, P0, PT, R75, UR8, RZ ;  /* 0x000000084b3a7c10 */ /* 0x000fc8000ff1e0ff */
[----:B------:R-:W-:-:S05]  /*2fc0*/  IADD3.X R59, PT, PT, R73, UR9, RZ, P0, !PT ;  /* 0x00000009493b7c10 */ /* 0x000fca00087fe4ff */
[----:B------:R-:W2:Y:S01]  /*2fd0*/  LDG.E.CONSTANT R58, desc[UR6][R58.64] ;  /* 0x000000063a3a7981 */ /* 0x000ea2000c1e9900 */
[----:B0-----:R-:W-:Y:S01]  /*2fe0*/  IADD3 R56, P0, PT, R75, UR12, RZ ;  /* 0x0000000c4b387c10 */ /* 0x001fe2000ff1e0ff */
[----:B---3--:R-:W-:-:S03]  /*2ff0*/  FFMA R72, R76, R57, R72 ;  /* 0x000000394c487223 */ /* 0x008fc60000000048 */
[----:B------:R-:W-:-:S05]  /*3000*/  IADD3.X R57, PT, PT, R73, UR13, RZ, P0, !PT ;  /* 0x0000000d49397c10 */ /* 0x000fca00087fe4ff */
[----:B------:R-:W3:Y:S01]  /*3010*/  LDG.E.CONSTANT R56, desc[UR6][R56.64] ;  /* 0x0000000638387981 */ /* 0x000ee2000c1e9900 */
[----:B----4-:R-:W-:Y:S01]  /*3020*/  FFMA R71, R76, R54, R71 ;  /* 0x000000364c477223 */ /* 0x010fe20000000047 */
[----:B------:R-:W-:-:S04]  /*3030*/  IADD3 R54, P0, PT, R75, UR14, RZ ;  /* 0x0000000e4b367c10 */ /* 0x000fc8000ff1e0ff */
[----:B------:R-:W-:Y:S01]  /*3040*/  IADD3.X R55, PT, PT, R73, UR15, RZ, P0, !PT ;  /* 0x0000000f49377c10 */ /* 0x000fe200087fe4ff */
[----:B------:R-:W-:Y:S01]  /*3050*/  FMUL R75, R70, R11 ;  /* 0x0000000b464b7220 */ /* 0x000fe20000400000 */
[----:B------:R-:W-:-:S03]  /*3060*/  IADD3 R73, P0, PT, R61, R46, RZ ;  /* 0x0000002e3d497210 */ /* 0x000fc60007f1e0ff */
[----:B------:R-:W4:Y:S01]  /*3070*/  LDG.E.CONSTANT R54, desc[UR6][R54.64] ;  /* 0x0000000636367981 */ /* 0x000f22000c1e9900 */
[----:B--2---:R-:W-:Y:S01]  /*3080*/  FFMA R70, R75, R58, R74 ;  /* 0x0000003a4b467223 */ /* 0x004fe2000000004a */
[----:B------:R-:W-:Y:S01]  /*3090*/  IMAD.X R58, R60, 0x1, R67, P0 ;  /* 0x000000013c3a7824 */ /* 0x000fe200000e0643 */
[----:B------:R-:W-:-:S04]  /*30a0*/  SHF.L.U32 R74, R73, 0x2, RZ ;  /* 0x00000002494a7819 */ /* 0x000fc800000006ff */
[----:B------:R-:W-:Y:S02]  /*30b0*/  SHF.L.U64.HI R73, R73, 0x2, R58 ;  /* 0x0000000249497819 */ /* 0x000fe4000001023a */
[----:B------:R-:W-:-:S04]  /*30c0*/  IADD3 R58, P0, PT, R74, UR8, RZ ;  /* 0x000000084a3a7c10 */ /* 0x000fc8000ff1e0ff */
[----:B------:R-:W-:Y:S01]  /*30d0*/  IADD3.X R59, PT, PT, R73, UR9, RZ, P0, !PT ;  /* 0x00000009493b7c10 */ /* 0x000fe200087fe4ff */
[----:B---3--:R-:W-:Y:S01]  /*30e0*/  FFMA R72, R75, R56, R72 ;  /* 0x000000384b487223 */ /* 0x008fe20000000048 */
[----:B------:R-:W-:-:S04]  /*30f0*/  IADD3 R56, P0, PT, R74, UR12, RZ ;  /* 0x0000000c4a387c10 */ /* 0x000fc8000ff1e0ff */
[----:B------:R0:W2:Y:S01]  /*3100*/  LDG.E.CONSTANT R59, desc[UR6][R58.64] ;  /* 0x000000063a3b7981 */ /* 0x0000a2000c1e9900 */
[----:B------:R-:W-:-:S06]  /*3110*/  IADD3.X R57, PT, PT, R73, UR13, RZ, P0, !PT ;  /* 0x0000000d49397c10 */ /* 0x000fcc00087fe4ff */
[----:B------:R-:W3:Y:S01]  /*3120*/  LDG.E.CONSTANT R57, desc[UR6][R56.64] ;  /* 0x0000000638397981 */ /* 0x000ee2000c1e9900 */
[----:B----4-:R-:W-:Y:S01]  /*3130*/  FFMA R71, R75, R54, R71 ;  /* 0x000000364b477223 */ /* 0x010fe20000000047 */
[----:B------:R-:W-:-:S04]  /*3140*/  IADD3 R54, P0, PT, R74, UR14, RZ ;  /* 0x0000000e4a367c10 */ /* 0x000fc8000ff1e0ff */
[----:B------:R-:W-:Y:S02]  /*3150*/  IADD3.X R55, PT, PT, R73, UR15, RZ, P0, !PT ;  /* 0x0000000f49377c10 */ /* 0x000fe400087fe4ff */
[----:B------:R-:W-:Y:S01]  /*3160*/  IADD3 R76, P0, PT, R61, R48, RZ ;  /* 0x000000303d4c7210 */ /* 0x000fe20007f1e0ff */
[----:B------:R-:W-:Y:S02]  /*3170*/  FMUL R13, R13, R7 ;  /* 0x000000070d0d7220 */ /* 0x000fe40000400000 */
[----:B------:R1:W4:Y:S01]  /*3180*/  LDG.E.CONSTANT R74, desc[UR6][R54.64] ;  /* 0x00000006364a7981 */ /* 0x000322000c1e9900 */
[----:B------:R-:W-:-:S04]  /*3190*/  IADD3.X R73, PT, PT, R60, R68, RZ, P0, !PT ;  /* 0x000000443c497210 */ /* 0x000fc800007fe4ff */
[C---:B------:R-:W-:Y:S01]  /*31a0*/  SHF.L.U64.HI R73, R76.reuse, 0x2, R73 ;  /* 0x000000024c497819 */ /* 0x040fe20000010249 */
[----:B------:R-:W-:Y:S02]  /*31b0*/  IMAD.SHL.U32 R76, R76, 0x4, RZ ;  /* 0x000000044c4c7824 */ /* 0x000fe400078e00ff */
[----:B------:R-:W-:-:S03]  /*31c0*/  FMUL R75, R13, R8 ;  /* 0x000000080d4b7220 */ /* 0x000fc60000400000 */
[----:B0-----:R-:W-:Y:S01]  /*31d0*/  IADD3 R58, P0, PT, R76, UR8, RZ ;  /* 0x000000084c3a7c10 */ /* 0x001fe2000ff1e0ff */
[----:B--2---:R-:W-:-:S03]  /*31e0*/  FFMA R70, R75, R59, R70 ;  /* 0x0000003b4b467223 */ /* 0x004fc60000000046 */
[----:B------:R-:W-:Y:S02]  /*31f0*/  IADD3.X R59, PT, PT, R73, UR9, RZ, P0, !PT ;  /* 0x00000009493b7c10 */ /* 0x000fe400087fe4ff */
[----:B-1----:R-:W-:-:S04]  /*3200*/  IADD3 R54, P0, PT, R76, UR12, RZ ;  /* 0x0000000c4c367c10 */ /* 0x002fc8000ff1e0ff */
[----:B------:R-:W-:Y:S01]  /*3210*/  IADD3.X R55, PT, PT, R73, UR13, RZ, P0, !PT ;  /* 0x0000000d49377c10 */ /* 0x000fe200087fe4ff */
[----:B---3--:R-:W-:Y:S01]  /*3220*/  FFMA R72, R75, R57, R72 ;  /* 0x000000394b487223 */ /* 0x008fe20000000048 */
[----:B------:R-:W-:Y:S01]  /*3230*/  IADD3 R56, P0, PT, R76, UR14, RZ ;  /* 0x0000000e4c387c10 */ /* 0x000fe2000ff1e0ff */
[----:B------:R-:W2:Y:S03]  /*3240*/  LDG.E.CONSTANT R59, desc[UR6][R58.64] ;  /* 0x000000063a3b7981 */ /* 0x000ea6000c1e9900 */
[----:B------:R-:W-:Y:S01]  /*3250*/  IADD3.X R57, PT, PT, R73, UR15, RZ, P0, !PT ;  /* 0x0000000f49397c10 */ /* 0x000fe200087fe4ff */
[----:B------:R-:W3:Y:S05]  /*3260*/  LDG.E.CONSTANT R55, desc[UR6][R54.64] ;  /* 0x0000000636377981 */ /* 0x000eea000c1e9900 */
[----:B------:R-:W5:Y:S01]  /*3270*/  LDG.E.CONSTANT R57, desc[UR6][R56.64] ;  /* 0x0000000638397981 */ /* 0x000f62000c1e9900 */
[----:B------:R-:W-:Y:S01]  /*3280*/  FMUL R73, R13, R9 ;  /* 0x000000090d497220 */ /* 0x000fe20000400000 */
[----:B----4-:R-:W-:-:S03]  /*3290*/  FFMA R74, R75, R74, R71 ;  /* 0x0000004a4b4a7223 */ /* 0x010fc60000000047 */
[----:B--2---:R-:W-:Y:S01]  /*32a0*/  FFMA R70, R73, R59, R70 ;  /* 0x0000003b49467223 */ /* 0x004fe20000000046 */
[----:B------:R-:W-:Y:S01]  /*32b0*/  IADD3 R59, P0, PT, R61, R50, RZ ;  /* 0x000000323d3b7210 */ /* 0x000fe20007f1e0ff */
[----:B---3--:R-:W-:-:S03]  /*32c0*/  FFMA R71, R73, R55, R72 ;  /* 0x0000003749477223 */ /* 0x008fc60000000048 */
[----:B------:R-:W-:Y:S01]  /*32d0*/  SHF.L.U32 R58, R59, 0x2, RZ ;  /* 0x000000023b3a7819 */ /* 0x000fe200000006ff */
[----:B-----5:R-:W-:Y:S01]  /*32e0*/  FFMA R72, R73, R57, R74 ;  /* 0x0000003949487223 */ /* 0x020fe2000000004a */
[----:B------:R-:W-:Y:S02]  /*32f0*/  IADD3.X R74, PT, PT, R60, R69, RZ, P0, !PT ;  /* 0x000000453c4a7210 */ /* 0x000fe400007fe4ff */
[----:B------:R-:W-:Y:S02]  /*3300*/  IADD3 R54, P0, PT, R58, UR8, RZ ;  /* 0x000000083a367c10 */ /* 0x000fe4000ff1e0ff */
[----:B------:R-:W-:Y:S02]  /*3310*/  SHF.L.U64.HI R59, R59, 0x2, R74 ;  /* 0x000000023b3b7819 */ /* 0x000fe4000001024a */
[----:B------:R-:W-:Y:S02]  /*3320*/  IADD3 R61, P1, PT, R61, R52, RZ ;  /* 0x000000343d3d7210 */ /* 0x000fe40007f3e0ff */
[----:B------:R-:W-:-:S02]  /*3330*/  IADD3.X R55, PT, PT, R59, UR9, RZ, P0, !PT ;  /* 0x000000093b377c10 */ /* 0x000fc400087fe4ff */
[----:B------:R-:W-:Y:S01]  /*3340*/  IADD3 R56, P0, PT, R58, UR12, RZ ;  /* 0x0000000c3a387c10 */ /* 0x000fe2000ff1e0ff */
[----:B------:R-:W-:Y:S01]  /*3350*/  IMAD.X R60, R60, 0x1, R3, P1 ;  /* 0x000000013c3c7824 */ /* 0x000fe200008e0603 */
[----:B------:R-:W-:Y:S01]  /*3360*/  SHF.L.U32 R76, R61, 0x2, RZ ;  /* 0x000000023d4c7819 */ /* 0x000fe200000006ff */
[----:B------:R0:W2:Y:S01]  /*3370*/  LDG.E.CONSTANT R73, desc[UR6][R54.64] ;  /* 0x0000000636497981 */ /* 0x0000a2000c1e9900 */
[----:B------:R-:W-:Y:S02]  /*3380*/  IADD3.X R57, PT, PT, R59, UR13, RZ, P0, !PT ;  /* 0x0000000d3b397c10 */ /* 0x000fe400087fe4ff */
[----:B------:R-:W-:Y:S02]  /*3390*/  IADD3 R58, P0, PT, R58, UR14, RZ ;  /* 0x0000000e3a3a7c10 */ /* 0x000fe4000ff1e0ff */
[----:B------:R-:W-:Y:S01]  /*33a0*/  SHF.L.U64.HI R75, R61, 0x2, R60 ;  /* 0x000000023d4b7819 */ /* 0x000fe2000001023c */
[----:B------:R1:W3:Y:S01]  /*33b0*/  LDG.E.CONSTANT R74, desc[UR6][R56.64] ;  /* 0x00000006384a7981 */ /* 0x0002e2000c1e9900 */
[----:B------:R-:W-:-:S02]  /*33c0*/  IADD3.X R59, PT, PT, R59, UR15, RZ, P0, !PT ;  /* 0x0000000f3b3b7c10 */ /* 0x000fc400087fe4ff */
[----:B------:R-:W-:-:S04]  /*33d0*/  IADD3 R60, P0, PT, R76, UR8, RZ ;  /* 0x000000084c3c7c10 */ /* 0x000fc8000ff1e0ff */
[C---:B------:R-:W-:Y:S01]  /*33e0*/  IADD3.X R61, PT, PT, R75.reuse, UR9, RZ, P0, !PT ;  /* 0x000000094b3d7c10 */ /* 0x040fe200087fe4ff */
[----:B------:R-:W4:Y:S01]  /*33f0*/  LDG.E.CONSTANT R59, desc[UR6][R58.64] ;  /* 0x000000063a3b7981 */ /* 0x000f22000c1e9900 */
[C---:B0-----:R-:W-:Y:S02]  /*3400*/  IADD3 R54, P0, PT, R76.reuse, UR12, RZ ;  /* 0x0000000c4c367c10 */ /* 0x041fe4000ff1e0ff */
[----:B-1----:R-:W-:Y:S01]  /*3410*/  IADD3 R56, P1, PT, R76, UR14, RZ ;  /* 0x0000000e4c387c10 */ /* 0x002fe2000ff3e0ff */
[----:B------:R-:W5:Y:S01]  /*3420*/  LDG.E.CONSTANT R60, desc[UR6][R60.64] ;  /* 0x000000063c3c7981 */ /* 0x000f62000c1e9900 */
[C---:B------:R-:W-:Y:S02]  /*3430*/  IADD3.X R55, PT, PT, R75.reuse, UR13, RZ, P0, !PT ;  /* 0x0000000d4b377c10 */ /* 0x040fe400087fe4ff */
[----:B------:R-:W-:-:S03]  /*3440*/  IADD3.X R57, PT, PT, R75, UR15, RZ, P1, !PT ;  /* 0x0000000f4b397c10 */ /* 0x000fc60008ffe4ff */
[----:B------:R-:W5:Y:S04]  /*3450*/  LDG.E.CONSTANT R54, desc[UR6][R54.64] ;  /* 0x0000000636367981 */ /* 0x000f68000c1e9900 */
[----:B------:R-:W5:Y:S01]  /*3460*/  LDG.E.CONSTANT R56, desc[UR6][R56.64] ;  /* 0x0000000638387981 */ /* 0x000f62000c1e9900 */
[----:B------:R-:W-:Y:S01]  /*3470*/  UIADD3 UR4, UPT, UPT, UR4, 0x1, URZ ;  /* 0x0000000104047890 */ /* 0x000fe2000fffe0ff */
[----:B------:R-:W-:-:S03]  /*3480*/  FMUL R75, R13, R10 ;  /* 0x0000000a0d4b7220 */ /* 0x000fc60000400000 */
[----:B------:R-:W-:Y:S01]  /*3490*/  UISETP.NE.AND UP0, UPT, UR4, 0x3, UPT ;  /* 0x000000030400788c */ /* 0x000fe2000bf05270 */
[----:B------:R-:W-:Y:S01]  /*34a0*/  IADD3 R12, PT, PT, R12, 0x1, RZ ;  /* 0x000000010c0c7810 */ /* 0x000fe20007ffe0ff */
[----:B------:R-:W-:Y:S02]  /*34b0*/  VIADD R0, R0, 0x4 ;  /* 0x0000000400007836 */ /* 0x000fe40000000000 */
[----:B--2---:R-:W-:Y:S01]  /*34c0*/  FFMA R73, R75, R73, R70 ;  /* 0x000000494b497223 */ /* 0x004fe20000000046 */
[----:B------:R-:W-:Y:S01]  /*34d0*/  FMUL R70, R13, R11 ;  /* 0x0000000b0d467220 */ /* 0x000fe20000400000 */
[C---:B---3--:R-:W-:Y:S01]  /*34e0*/  FFMA R71, R75.reuse, R74, R71 ;  /* 0x0000004a4b477223 */ /* 0x048fe20000000047 */
[----:B----4-:R-:W-:Y:S02]  /*34f0*/  FFMA R59, R75, R59, R72 ;  /* 0x0000003b4b3b7223 */ /* 0x010fe40000000048 */
[C---:B-----5:R-:W-:Y:S01]  /*3500*/  FFMA R60, R70.reuse, R60, R73 ;  /* 0x0000003c463c7223 */ /* 0x060fe20000000049 */
[C---:B------:R-:W-:Y:S01]  /*3510*/  FFMA R71, R70.reuse, R54, R71 ;  /* 0x0000003646477223 */ /* 0x040fe20000000047 */
[----:B------:R-:W-:Y:S01]  /*3520*/  FFMA R70, R70, R56, R59 ;  /* 0x0000003846467223 */ /* 0x000fe2000000003b */
[----:B------:R-:W-:Y:S06]  /*3530*/  BRA.U UP0, `(.L_x_91) ;  /* 0xffffffed00187547 */ /* 0x000fec000b83ffff */
[----:B------:R-:W0:Y:S08]  /*3540*/  LDC.64 R4, c[0x0][0x3a0] ;  /* 0x0000e800ff047b82 */ /* 0x000e300000000a00 */
[----:B------:R-:W1:Y:S01]  /*3550*/  LDC.64 R6, c[0x0][0x3a8] ;  /* 0x0000ea00ff067b82 */ /* 0x000e620000000a00 */
[----:B0-----:R-:W-:-:S06]  /*3560*/  IMAD.WIDE R4, R2, 0x4, R4 ;  /* 0x0000000402047825 */ /* 0x001fcc00078e0204 */
[----:B------:R-:W2:Y:S01]  /*3570*/  LDG.E.CONSTANT R5, desc[UR6][R4.64] ;  /* 0x0000000604057981 */ /* 0x000ea2000c1e9900 */
[----:B-1----:R-:W-:-:S04]  /*3580*/  IMAD.WIDE R2, R2, 0xc, R6 ;  /* 0x0000000c02027825 */ /* 0x002fc800078e0206 */
[-C--:B--2---:R-:W-:Y:S01]  /*3590*/  FMUL R7, R60, R5.reuse ;  /* 0x000000053c077220 */ /* 0x084fe20000400000 */
[-C--:B------:R-:W-:Y:S01]  /*35a0*/  FMUL R71, R71, R5.reuse ;  /* 0x0000000547477220 */ /* 0x080fe20000400000 */
[----:B------:R-:W-:-:S03]  /*35b0*/  FMUL R9, R70, R5 ;  /* 0x0000000546097220 */ /* 0x000fc60000400000 */
[----:B------:R-:W-:Y:S04]  /*35c0*/  STG.E desc[UR6][R2.64], R7 ;  /* 0x0000000702007986 */ /* 0x000fe8000c101906 */
[----:B------:R-:W-:Y:S04]  /*35d0*/  STG.E desc[UR6][R2.64+0x4], R71 ;  /* 0x0000044702007986 */ /* 0x000fe8000c101906 */
[----:B------:R-:W-:Y:S01]  /*35e0*/  STG.E desc[UR6][R2.64+0x8], R9 ;  /* 0x0000080902007986 */ /* 0x000fe2000c101906 */
[----:B------:R-:W-:Y:S05]  /*35f0*/  EXIT ;  /* 0x000000000000794d */ /* 0x000fea0003800000 */
        .weak           $__internal_3_$__cuda_sm3x_div_rn_noftz_f32_slowpath
        .type           $__internal_3_$__cuda_sm3x_div_rn_noftz_f32_slowpath,@function
        .size           $__internal_3_$__cuda_sm3x_div_rn_noftz_f32_slowpath,(.L_x_150 - $__internal_3_$__cuda_sm3x_div_rn_noftz_f32_slowpath)
$__internal_3_$__cuda_sm3x_div_rn_noftz_f32_slowpath:
[----:B------:R-:W-:Y:S01]  /*3600*/  SHF.R.U32.HI R21, RZ, 0x17, R14 ;  /* 0x00000017ff157819 */ /* 0x000fe2000001160e */
[----:B------:R-:W-:Y:S01]  /*3610*/  BSSY.RECONVERGENT B0, `(.L_x_92) ;  /* 0x0000062000007945 */ /* 0x000fe20003800200 */
[----:B------:R-:W-:Y:S02]  /*3620*/  SHF.R.U32.HI R19, RZ, 0x17, R11 ;  /* 0x00000017ff137819 */ /* 0x000fe4000001160b */
[----:B------:R-:W-:Y:S02]  /*3630*/  LOP3.LUT R27, R21, 0xff, RZ, 0xc0, !PT ;  /* 0x000000ff151b7812 */ /* 0x000fe400078ec0ff */
[----:B------:R-:W-:Y:S02]  /*3640*/  LOP3.LUT R25, R19, 0xff, RZ, 0xc0, !PT ;  /* 0x000000ff13197812 */ /* 0x000fe400078ec0ff */
[----:B------:R-:W-:Y:S02]  /*3650*/  IADD3 R23, PT, PT, R27, -0x1, RZ ;  /* 0xffffffff1b177810 */ /* 0x000fe40007ffe0ff */
[----:B------:R-:W-:-:S02]  /*3660*/  IADD3 R21, PT, PT, R25, -0x1, RZ ;  /* 0xffffffff19157810 */ /* 0x000fc40007ffe0ff */
[----:B------:R-:W-:-:S04]  /*3670*/  ISETP.GT.U32.AND P0, PT, R23, 0xfd, PT ;  /* 0x000000fd1700780c */ /* 0x000fc80003f04070 */
[----:B------:R-:W-:-:S13]  /*3680*/  ISETP.GT.U32.OR P0, PT, R21, 0xfd, P0 ;  /* 0x000000fd1500780c */ /* 0x000fda0000704470 */
[----:B------:R-:W-:Y:S01]  /*3690*/  @!P0 IMAD.MOV.U32 R19, RZ, RZ, RZ ;  /* 0x000000ffff138224 */ /* 0x000fe200078e00ff */
        /* <DEDUP_REMOVED lines=19> */
[----:B------:R-:W-:Y:S01]  /*37d0*/  @P0 MOV R19, RZ ;  /* 0x000000ff00130202 */ /* 0x000fe20000000f00 */
[----:B------:R-:W-:Y:S01]  /*37e0*/  @!P0 FFMA R11, R11, 1.84467440737095516160e+19, RZ ;  /* 0x5f8000000b0b8823 */ /* 0x000fe200000000ff */
[----:B------:R-:W-:Y:S01]  /*37f0*/  @!P0 MOV R19, 0xffffffc0 ;  /* 0xffffffc000138802 */ /* 0x000fe20000000f00 */
[----:B------:R-:W-:-:S04]  /*3800*/  @!P1 FFMA R14, R14, 1.84467440737095516160e+19, RZ ;  /* 0x5f8000000e0e9823 */ /* 0x000fc800000000ff */
[----:B------:R-:W-:-:S07]  /*3810*/  @!P1 VIADD R19, R19, 0x40 ;  /* 0x0000004013139836 */ /* 0x000fce0000000000 */
.L_x_93:
[----:B------:R-:W-:Y:S01]  /*3820*/  LEA R21, R27, 0xc0800000, 0x17 ;  /* 0xc08000001b157811 */ /* 0x000fe200078eb8ff */
[----:B------:R-:W-:Y:S03]  /*3830*/  BSSY.RECONVERGENT B1, `(.L_x_98) ;  /* 0x0000036000017945 */ /* 0x000fe60003800200 */
[----:B------:R-:W-:Y:S02]  /*3840*/  IADD3 R21, PT, PT, -R21, R14, RZ ;  /* 0x0000000e15157210 */ /* 0x000fe40007ffe1ff */
[----:B------:R-:W-:Y:S02]  /*3850*/  IADD3 R14, PT, PT, R25, -0x7f, RZ ;  /* 0xffffff81190e7810 */ /* 0x000fe40007ffe0ff */
[----:B------:R-:W0:Y:S01]  /*3860*/  MUFU.RCP R23, R21 ;  /* 0x0000001500177308 */ /* 0x000e220000001000 */
[----:B------:R-:W-:Y:S02]  /*3870*/  FADD.FTZ R24, -R21, -RZ ;  /* 0x800000ff15187221 */ /* 0x000fe40000010100 */
        /* <DEDUP_REMOVED lines=12> */
[----:B------:R-:W-:-:S04]  /*3940*/  IADD3 R21, PT, PT, R11, R14, RZ ;  /* 0x0000000e0b157210 */ /* 0x000fc80007ffe0ff */
        /* <DEDUP_REMOVED lines=11> */
[CCC-:B------:R-:W-:Y:S01]  /*3a00*/  FFMA.RM R14, R30.reuse, R24.reuse, R25.reuse ;  /* 0x000000181e0e7223 */ /* 0x1c0fe20000004019 */
[C---:B------:R-:W-:Y:S02]  /*3a10*/  ISETP.NE.AND P2, PT, R21.reuse, RZ, PT ;  /* 0x000000ff1500720c */ /* 0x040fe40003f45270 */
[----:B------:R-:W-:Y:S02]  /*3a20*/  ISETP.NE.AND P1, PT, R21, RZ, PT ;  /* 0x000000ff1500720c */ /* 0x000fe40003f25270 */
[----:B------:R-:W-:Y:S01]  /*3a30*/  LOP3.LUT R19, R11, 0x7fffff, RZ, 0xc0, !PT ;  /* 0x007fffff0b137812 */ /* 0x000fe200078ec0ff */
[----:B------:R-:W-:Y:S01]  /*3a40*/  FFMA.RP R11, R30, R24, R25 ;  /* 0x000000181e0b7223 */ /* 0x000fe20000008019 */
[C---:B------:R-:W-:Y:S01]  /*3a50*/  VIADD R24, R21.reuse, 0x20 ;  /* 0x0000002015187836 */ /* 0x040fe20000000000 */
[----:B------:R-:W-:Y:S02]  /*3a60*/  IADD3 R21, PT, PT, -R21, RZ, RZ ;  /* 0x000000ff15157210 */ /* 0x000fe40007ffe1ff */
        /* <DEDUP_REMOVED lines=14> */
.L_x_100:
[----:B------:R-:W-:-:S04]  /*3b50*/  LOP3.LUT R23, R23, 0x80000000, RZ, 0xc0, !PT ;  /* 0x8000000017177812 */ /* 0x000fc800078ec0ff */
[----:B------:R-:W-:Y:S01]  /*3b60*/  LOP3.LUT R23, R23, 0x7f800000, RZ, 0xfc, !PT ;  /* 0x7f80000017177812 */ /* 0x000fe200078efcff */
[----:B------:R-:W-:Y:S06]  /*3b70*/  BRA `(.L_x_101) ;  /* 0x0000000000047947 */ /* 0x000fec0003800000 */
.L_x_99:
[----:B------:R-:W-:-:S07]  /*3b80*/  IMAD R23, R14, 0x800000, R23 ;  /* 0x008000000e177824 */ /* 0x000fce00078e0217 */
.L_x_101:
[----:B------:R-:W-:Y:S05]  /*3b90*/  BSYNC.RECONVERGENT B1 ;  /* 0x0000000000017941 */ /* 0x000fea0003800200 */
.L_x_98:
[----:B------:R-:W-:Y:S05]  /*3ba0*/  BRA `(.L_x_102) ;  /* 0x0000000000207947 */ /* 0x000fea0003800000 */
.L_x_97:
[----:B------:R-:W-:-:S04]  /*3bb0*/  LOP3.LUT R11, R14, 0x80000000, R11, 0x48, !PT ;  /* 0x800000000e0b7812 */ /* 0x000fc800078e480b */
[----:B------:R-:W-:Y:S01]  /*3bc0*/  LOP3.LUT R23, R11, 0x7f800000, RZ, 0xfc, !PT ;  /* 0x7f8000000b177812 */ /* 0x000fe200078efcff */
[----:B------:R-:W-:Y:S06]  /*3bd0*/  BRA `(.L_x_102) ;  /* 0x0000000000147947 */ /* 0x000fec0003800000 */
.L_x_96:
[----:B------:R-:W-:Y:S01]  /*3be0*/  LOP3.LUT R23, R14, 0x80000000, R11, 0x48, !PT ;  /* 0x800000000e177812 */ /* 0x000fe200078e480b */
[----:B------:R-:W-:Y:S06]  /*3bf0*/  BRA `(.L_x_102) ;  /* 0x00000000000c7947 */ /* 0x000fec0003800000 */
.L_x_95:
[----:B------:R-:W0:Y:S01]  /*3c00*/  MUFU.RSQ R23, -QNAN ;  /* 0xffc0000000177908 */ /* 0x000e220000001400 */
[----:B------:R-:W-:Y:S05]  /*3c10*/  BRA `(.L_x_102) ;  /* 0x0000000000047947 */ /* 0x000fea0003800000 */
.L_x_94:
[----:B------:R-:W-:-:S07]  /*3c20*/  FADD.FTZ R23, R11, R14 ;  /* 0x0000000e0b177221 */ /* 0x000fce0000010000 */
.L_x_102:
[----:B------:R-:W-:Y:S05]  /*3c30*/  BSYNC.RECONVERGENT B0 ;  /* 0x0000000000007941 */ /* 0x000fea0003800200 */
.L_x_92:
[----:B0-----:R-:W-:Y:S01]  /*3c40*/  MOV R11, R23 ;  /* 0x00000017000b7202 */ /* 0x001fe20000000f00 */
[----:B------:R-:W-:-:S04]  /*3c50*/  HFMA2 R23, -RZ, RZ, 0, 0 ;  /* 0x00000000ff177431 */ /* 0x000fc800000001ff */
[----:B------:R-:W-:Y:S05]  /*3c60*/  RET.REL.NODEC R22 `(gather_forces_to_atoms) ;  /* 0xffffffc016e47950 */ /* 0x000fea0003c3ffff */
.L_x_103:
        /* <DEDUP_REMOVED lines=9> */
.L_x_150:


//--------------------- .text.scatter_rho_4x4x4   --------------------------
	.section	.text.scatter_rho_4x4x4,"ax",@progbits
	.align	128
        .global         scatter_rho_4x4x4
        .type           scatter_rho_4x4x4,@function
        .size           scatter_rho_4x4x4,(.L_x_151 - scatter_rho_4x4x4)
        .other          scatter_rho_4x4x4,@"STO_CUDA_ENTRY STV_DEFAULT"
scatter_rho_4x4x4:
.text.scatter_rho_4x4x4:
[----:B------:R-:W-:Y:S01]  /*0000*/  LDC R1, c[0x0][0x37c] ;  /* 0x0000df00ff017b82 */ /* 0x000fe20000000800 */
[----:B------:R-:W0:Y:S07]  /*0010*/  S2R R3, SR_TID.X ;  /* 0x0000000000037919 */ /* 0x000e2e0000002100 */
[----:B------:R-:W0:Y:S01]  /*0020*/  S2UR UR4, SR_CTAID.X ;  /* 0x00000000000479c3 */ /* 0x000e220000002500 */
[----:B------:R-:W1:Y:S07]  /*0030*/  LDCU UR5, c[0x0][0x398] ;  /* 0x00007300ff0577ac */ /* 0x000e6e0008000800 */
[----:B------:R-:W0:Y:S02]  /*0040*/  LDC R0, c[0x0][0x360] ;  /* 0x0000d800ff007b82 */ /* 0x000e240000000800 */
[----:B0-----:R-:W-:-:S05]  /*0050*/  IMAD R0, R0, UR4, R3 ;  /* 0x0000000400007c24 */ /* 0x001fca000f8e0203 */
[----:B-1----:R-:W-:-:S13]  /*0060*/  ISETP.GE.AND P0, PT, R0, UR5, PT ;  /* 0x0000000500007c0c */ /* 0x002fda000bf06270 */
[----:B------:R-:W-:Y:S05]  /*0070*/  @P0 EXIT ;  /* 0x000000000000094d */ /* 0x000fea0003800000 */
[----:B------:R-:W0:Y:S01]  /*0080*/  LDC R12, c[0x0][0x360] ;  /* 0x0000d800ff0c7b82 */ /* 0x000e220000000800 */
[----:B------:R-:W1:Y:S07]  /*0090*/  LDCU.64 UR10, c[0x0][0x358] ;  /* 0x00006b00ff0a77ac */ /* 0x000e6e0008000a00 */
[----:B------:R-:W2:Y:S08]  /*00a0*/  LDC.64 R4, c[0x0][0x380] ;  /* 0x0000e000ff047b82 */ /* 0x000eb00000000a00 */
[----:B------:R-:W3:Y:S01]  /*00b0*/  LDC R10, c[0x0][0x3a8] ;  /* 0x0000ea00ff0a7b82 */ /* 0x000ee20000000800 */
[----:B0-----:R-:W-:-:S04]  /*00c0*/  IMAD R12, R12, UR4, R3 ;  /* 0x000000040c0c7c24 */ /* 0x001fc8000f8e0203 */
[----:B--2---:R-:W-:-:S05]  /*00d0*/  IMAD.WIDE R4, R12, 0xc, R4 ;  /* 0x0000000c0c047825 */ /* 0x004fca00078e0204 */
[----:B-1----:R-:W2:Y:S04]  /*00e0*/  LDG.E.CONSTANT R3, desc[UR10][R4.64] ;  /* 0x0000000a04037981 */ /* 0x002ea8000c1e9900 */
[----:B------:R0:W5:Y:S04]  /*00f0*/  LDG.E.CONSTANT R2, desc[UR10][R4.64+0x4] ;  /* 0x0000040a04027981 */ /* 0x000168000c1e9900 */
[----:B------:R0:W5:Y:S01]  /*0100*/  LDG.E.CONSTANT R0, desc[UR10][R4.64+0x8] ;  /* 0x0000080a04007981 */ /* 0x000162000c1e9900 */
[----:B---3--:R-:W1:Y:S01]  /*0110*/  MUFU.RCP R6, R10 ;  /* 0x0000000a00067308 */ /* 0x008e620000001000 */
[----:B------:R-:W-:Y:S01]  /*0120*/  BSSY.RECONVERGENT B2, `(.L_x_104) ;  /* 0x000000d000027945 */ /* 0x000fe20003800200 */
[----:B-1----:R-:W-:-:S04]  /*0130*/  FFMA R7, R6, -R10, 1 ;  /* 0x3f80000006077423 */ /* 0x002fc8000000080a */
[----:B------:R-:W-:Y:S02]  /*0140*/  FFMA R6, R6, R7, R6 ;  /* 0x0000000706067223 */ /* 0x000fe40000000006 */
[----:B--2---:R-:W1:Y:S02]  /*0150*/  FCHK P0, R3, R10 ;  /* 0x0000000a03007302 */ /* 0x004e640000000000 */
[----:B------:R-:W-:-:S04]  /*0160*/  FFMA R7, R3, R6, RZ ;  /* 0x0000000603077223 */ /* 0x000fc800000000ff */
[----:B------:R-:W-:-:S04]  /*0170*/  FFMA R8, R7, -R10, R3 ;  /* 0x8000000a07087223 */ /* 0x000fc80000000003 */
[----:B------:R-:W-:Y:S01]  /*0180*/  FFMA R6, R6, R8, R7 ;  /* 0x0000000806067223 */ /* 0x000fe20000000007 */
[----:B01----:R-:W-:Y:S06]  /*0190*/  @!P0 BRA `(.L_x_105) ;  /* 0x0000000000148947 */ /* 0x003fec0003800000 */
[----:B------:R-:W0:Y:S01]  /*01a0*/  LDCU UR4, c[0x0][0x3a8] ;  /* 0x00007500ff0477ac */ /* 0x000e220008000800 */
[----:B------:R-:W-:Y:S01]  /*01b0*/  MOV R18, 0x1e0 ;  /* 0x000001e000127802 */ /* 0x000fe20000000f00 */
[----:B0-----:R-:W-:-:S07]  /*01c0*/  IMAD.U32 R4, RZ, RZ, UR4 ;  /* 0x00000004ff047e24 */ /* 0x001fce000f8e00ff */
[----:B-----5:R-:W-:Y:S05]  /*01d0*/  CALL.REL.NOINC `($__internal_4_$__cuda_sm3x_div_rn_noftz_f32_slowpath) ;  /* 0x0000003c00d47944 */ /* 0x020fea0003c00000 */
[----:B------:R-:W-:-:S07]  /*01e0*/  IMAD.MOV.U32 R6, RZ, RZ, R3 ;  /* 0x000000ffff067224 */ /* 0x000fce00078e0003 */
.L_x_105:
[----:B------:R-:W-:Y:S05]  /*01f0*/  BSYNC.RECONVERGENT B2 ;  /* 0x0000000000027941 */ /* 0x000fea0003800200 */
.L_x_104:
[----:B------:R-:W0:Y:S01]  /*0200*/  LDC R9, c[0x0][0x3ac] ;  /* 0x0000eb00ff097b82 */ /* 0x000e220000000800 */
[----:B------:R-:W1:Y:S01]  /*0210*/  LDCU UR4, c[0x0][0x39c] ;  /* 0x00007380ff0477ac */ /* 0x000e620008000800 */
[----:B------:R-:W-:Y:S01]  /*0220*/  BSSY.RECONVERGENT B2, `(.L_x_106) ;  /* 0x0000011000027945 */ /* 0x000fe20003800200 */
[----:B-1----:R-:W-:Y:S01]  /*0230*/  I2FP.F32.S32 R5, UR4 ;  /* 0x0000000400057c45 */ /* 0x002fe20008201400 */
[----:B0-----:R-:W0:Y:S04]  /*0240*/  MUFU.RCP R3, R9 ;  /* 0x0000000900037308 */ /* 0x001e280000001000 */
[----:B------:R-:W-:-:S04]  /*0250*/  FMUL R5, R5, R6 ;  /* 0x0000000605057220 */ /* 0x000fc80000400000 */
[----:B-----5:R-:W1:Y:S01]  /*0260*/  FCHK P0, R2, R9 ;  /* 0x0000000902007302 */ /* 0x020e620000000000 */
[----:B0-----:R-:W-:-:S04]  /*0270*/  FFMA R4, R3, -R9, 1 ;  /* 0x3f80000003047423 */ /* 0x001fc80000000809 */
[----:B------:R-:W-:-:S04]  /*0280*/  FFMA R3, R3, R4, R3 ;  /* 0x0000000403037223 */ /* 0x000fc80000000003 */
[----:B------:R-:W-:-:S04]  /*0290*/  FFMA R4, R2, R3, RZ ;  /* 0x0000000302047223 */ /* 0x000fc800000000ff */
[----:B------:R-:W-:-:S04]  /*02a0*/  FFMA R7, R4, -R9, R2 ;  /* 0x8000000904077223 */ /* 0x000fc80000000002 */
[----:B------:R-:W-:Y:S01]  /*02b0*/  FFMA R7, R3, R7, R4 ;  /* 0x0000000703077223 */ /* 0x000fe20000000004 */
[----:B-1----:R-:W-:Y:S06]  /*02c0*/  @!P0 BRA `(.L_x_107) ;  /* 0x0000000000188947 */ /* 0x002fec0003800000 */
[----:B------:R-:W0:Y:S01]  /*02d0*/  LDCU UR4, c[0x0][0x3ac] ;  /* 0x00007580ff0477ac */ /* 0x000e220008000800 */
[----:B------:R-:W-:Y:S02]  /*02e0*/  MOV R3, R2 ;  /* 0x0000000200037202 */ /* 0x000fe40000000f00 */
[----:B------:R-:W-:Y:S01]  /*02f0*/  MOV R18, 0x320 ;  /* 0x0000032000127802 */ /* 0x000fe20000000f00 */
[----:B0-----:R-:W-:-:S07]  /*0300*/  IMAD.U32 R4, RZ, RZ, UR4 ;  /* 0x00000004ff047e24 */ /* 0x001fce000f8e00ff */
[----:B------:R-:W-:Y:S05]  /*0310*/  CALL.REL.NOINC `($__internal_4_$__cuda_sm3x_div_rn_noftz_f32_slowpath) ;  /* 0x0000003c00847944 */ /* 0x000fea0003c00000 */
[----:B------:R-:W-:-:S07]  /*0320*/  IMAD.MOV.U32 R7, RZ, RZ, R3 ;  /* 0x000000ffff077224 */ /* 0x000fce00078e0003 */
.L_x_107:
[----:B------:R-:W-:Y:S05]  /*0330*/  BSYNC.RECONVERGENT B2 ;  /* 0x0000000000027941 */ /* 0x000fea0003800200 */
.L_x_106:
        /* <DEDUP_REMOVED lines=17> */
[----:B------:R-:W-:Y:S05]  /*0450*/  CALL.REL.NOINC `($__internal_4_$__cuda_sm3x_div_rn_noftz_f32_slowpath) ;  /* 0x0000003c00347944 */ /* 0x000fea0003c00000 */
.L_x_109:
[----:B------:R-:W-:Y:S05]  /*0460*/  BSYNC.RECONVERGENT B2 ;  /* 0x0000000000027941 */ /* 0x000fea0003800200 */
.L_x_108:
[----:B------:R-:W0:Y:S01]  /*0470*/  LDCU UR4, c[0x0][0x3a4] ;  /* 0x00007480ff0477ac */ /* 0x000e220008000800 */
[----:B------:R-:W1:Y:S01]  /*0480*/  FRND.FLOOR R4, R5 ;  /* 0x0000000500047307 */ /* 0x000e620000205000 */
[----:B------:R-:W-:Y:S02]  /*0490*/  HFMA2 R6, -RZ, RZ, 2.375, 0 ;  /* 0x40c00000ff067431 */ /* 0x000fe400000001ff */
[----:B------:R-:W-:Y:S01]  /*04a0*/  IMAD.MOV.U32 R15, RZ, RZ, 0x3e2aaaab ;  /* 0x3e2aaaabff0f7424 */ /* 0x000fe200078e00ff */
[----:B------:R-:W-:Y:S04]  /*04b0*/  BSSY.RECONVERGENT B2, `(.L_x_110) ;  /* 0x000001d000027945 */ /* 0x000fe80003800200 */
[----:B------:R-:W2:Y:S01]  /*04c0*/  FRND.FLOOR R8, R7 ;  /* 0x0000000700087307 */ /* 0x000ea20000205000 */
[----:B------:R-:W-:Y:S01]  /*04d0*/  FFMA R6, R15, -R6, 1 ;  /* 0x3f8000000f067423 */ /* 0x000fe20000000806 */
[----:B-1----:R-:W-:-:S03]  /*04e0*/  FADD R9, R5, -R4 ;  /* 0x8000000405097221 */ /* 0x002fc60000000000 */
[----:B------:R-:W-:Y:S01]  /*04f0*/  FFMA R10, R6, R15, 0.16666667163372039795 ;  /* 0x3e2aaaab060a7423 */ /* 0x000fe2000000000f */
[----:B0-----:R-:W-:Y:S02]  /*0500*/  I2FP.F32.S32 R2, UR4 ;  /* 0x0000000400027c45 */ /* 0x001fe40008201400 */
[----:B------:R2:W0:Y:S01]  /*0510*/  F2I.FLOOR.NTZ R0, R7 ;  /* 0x0000000700007305 */ /* 0x0004220000207100 */
[C---:B------:R-:W-:Y:S02]  /*0520*/  FMUL R14, R9.reuse, R9 ;  /* 0x00000009090e7220 */ /* 0x040fe40000400000 */
[----:B------:R-:W-:Y:S01]  /*0530*/  FMUL R4, R2, R3 ;  /* 0x0000000302047220 */ /* 0x000fe20000400000 */
[----:B------:R-:W-:-:S04]  /*0540*/  FADD R3, -R9, 1 ;  /* 0x3f80000009037421 */ /* 0x000fc80000000100 */
[----:B------:R-:W-:Y:S01]  /*0550*/  FRND.FLOOR R13, R4 ;  /* 0x00000004000d7307 */ /* 0x000fe20000205000 */
[----:B------:R-:W-:Y:S01]  /*0560*/  FMUL R2, R3, R3 ;  /* 0x0000000303027220 */ /* 0x000fe20000400000 */
[----:B--2---:R-:W-:-:S03]  /*0570*/  FADD R7, R7, -R8 ;  /* 0x8000000807077221 */ /* 0x004fc60000000000 */
[----:B------:R-:W-:Y:S01]  /*0580*/  FMUL R3, R3, R2 ;  /* 0x0000000203037220 */ /* 0x000fe20000400000 */
[----:B0-----:R-:W-:Y:S02]  /*0590*/  VIADD R8, R0, 0xffffffff ;  /* 0xffffffff00087836 */ /* 0x001fe40000000000 */
[----:B------:R-:W0:Y:S01]  /*05a0*/  F2I.FLOOR.NTZ R6, R4 ;  /* 0x0000000400067305 */ /* 0x000e220000207100 */
[----:B------:R-:W-:-:S04]  /*05b0*/  FFMA R39, R3, R10, RZ ;  /* 0x0000000a03277223 */ /* 0x000fc800000000ff */
[----:B------:R-:W-:-:S03]  /*05c0*/  FFMA R2, R39, -6, R3 ;  /* 0xc0c0000027027823 */ /* 0x000fc60000000003 */
[----:B------:R-:W1:Y:S01]  /*05d0*/  FCHK P0, R3, 6 ;  /* 0x40c0000003007902 */ /* 0x000e620000000000 */
[----:B------:R-:W-:Y:S01]  /*05e0*/  FFMA R39, R10, R2, R39 ;  /* 0x000000020a277223 */ /* 0x000fe20000000027 */
[----:B------:R-:W-:Y:S01]  /*05f0*/  FMUL R2, R9, R14 ;  /* 0x0000000e09027220 */ /* 0x000fe20000400000 */
[----:B0-----:R-:W-:-:S05]  /*0600*/  VIADD R10, R6, 0xffffffff ;  /* 0xffffffff060a7836 */ /* 0x001fca0000000000 */
[----:B------:R0:W2:Y:S02]  /*0610*/  F2I.FLOOR.NTZ R11, R5 ;  /* 0x00000005000b7305 */ /* 0x0000a40000207100 */
[----:B0-----:R-:W-:Y:S01]  /*0620*/  FADD R5, R4, -R13 ;  /* 0x8000000d04057221 */ /* 0x001fe20000000000 */
[----:B-1----:R-:W-:Y:S06]  /*0630*/  @!P0 BRA `(.L_x_111) ;  /* 0x0000000000108947 */ /* 0x002fec0003800000 */
[----:B------:R-:W-:Y:S02]  /*0640*/  MOV R4, 0x40c00000 ;  /* 0x40c0000000047802 */ /* 0x000fe40000000f00 */
[----:B------:R-:W-:-:S07]  /*0650*/  MOV R18, 0x670 ;  /* 0x0000067000127802 */ /* 0x000fce0000000f00 */
[----:B--2---:R-:W-:Y:S05]  /*0660*/  CALL.REL.NOINC `($__internal_4_$__cuda_sm3x_div_rn_noftz_f32_slowpath) ;  /* 0x0000003800b07944 */ /* 0x004fea0003c00000 */
[----:B------:R-:W-:-:S07]  /*0670*/  IMAD.MOV.U32 R39, RZ, RZ, R3 ;  /* 0x000000ffff277224 */ /* 0x000fce00078e0003 */
.L_x_111:
[----:B------:R-:W-:Y:S05]  /*0680*/  BSYNC.RECONVERGENT B2 ;  /* 0x0000000000027941 */ /* 0x000fea0003800200 */
.L_x_110:
        /* <DEDUP_REMOVED lines=13> */
[----:B------:R-:W-:Y:S01]  /*0760*/  IMAD.MOV.U32 R3, RZ, RZ, R15 ;  /* 0x000000ffff037224 */ /* 0x000fe200078e000f */
[----:B------:R-:W-:Y:S01]  /*0770*/  MOV R18, 0x7a0 ;  /* 0x000007a000127802 */ /* 0x000fe20000000f00 */
[----:B------:R-:W-:-:S07]  /*0780*/  IMAD.MOV.U32 R4, RZ, RZ, 0x40c00000 ;  /* 0x40c00000ff047424 */ /* 0x000fce00078e00ff */
[----:B--2---:R-:W-:Y:S05]  /*0790*/  CALL.REL.NOINC `($__internal_4_$__cuda_sm3x_div_rn_noftz_f32_slowpath) ;  /* 0x0000003800647944 */ /* 0x004fea0003c00000 */
[----:B------:R-:W-:-:S07]  /*07a0*/  MOV R51, R3 ;  /* 0x0000000300337202 */ /* 0x000fce0000000f00 */
.L_x_113:
[----:B------:R-:W-:Y:S05]  /*07b0*/  BSYNC.RECONVERGENT B2 ;  /* 0x0000000000027941 */ /* 0x000fea0003800200 */
.L_x_112:
[----:B------:R-:W-:Y:S01]  /*07c0*/  FFMA R14, R14, 3, -R13 ;  /* 0x404000000e0e7823 */ /* 0x000fe2000000080d */
[----:B------:R-:W-:Y:S01]  /*07d0*/  IMAD.MOV.U32 R15, RZ, RZ, 0x3e2aaaab ;  /* 0x3e2aaaabff0f7424 */ /* 0x000fe200078e00ff */
[----:B------:R-:W-:Y:S01]  /*07e0*/  BSSY.RECONVERGENT B2, `(.L_x_114) ;  /* 0x0000010000027945 */ /* 0x000fe20003800200 */
[----:B------:R-:W-:Y:S02]  /*07f0*/  IMAD.MOV.U32 R4, RZ, RZ, 0x40c00000 ;  /* 0x40c00000ff047424 */ /* 0x000fe400078e00ff */
        /* <DEDUP_REMOVED lines=9> */
[----:B------:R-:W-:Y:S01]  /*0890*/  MOV R3, R9 ;  /* 0x0000000900037202 */ /* 0x000fe20000000f00 */
[----:B------:R-:W-:Y:S01]  /*08a0*/  IMAD.MOV.U32 R4, RZ, RZ, 0x40c00000 ;  /* 0x40c00000ff047424 */ /* 0x000fe200078e00ff */
[----:B------:R-:W-:-:S07]  /*08b0*/  MOV R18, 0x8d0 ;  /* 0x000008d000127802 */ /* 0x000fce0000000f00 */
[----:B--2---:R-:W-:Y:S05]  /*08c0*/  CALL.REL.NOINC `($__internal_4_$__cuda_sm3x_div_rn_noftz_f32_slowpath) ;  /* 0x0000003800187944 */ /* 0x004fea0003c00000 */
[----:B------:R-:W-:-:S07]  /*08d0*/  IMAD.MOV.U32 R15, RZ, RZ, R3 ;  /* 0x000000ffff0f7224 */ /* 0x000fce00078e0003 */
.L_x_115:
[----:B------:R-:W-:Y:S05]  /*08e0*/  BSYNC.RECONVERGENT B2 ;  /* 0x0000000000027941 */ /* 0x000fea0003800200 */
.L_x_114:
[----:B------:R-:W-:Y:S02]  /*08f0*/  HFMA2 R3, -RZ, RZ, 1.541015625, -0.052093505859375 ;  /* 0x3e2aaaabff037431 */ /* 0x000fe400000001ff */
        /* <DEDUP_REMOVED lines=12> */
[----:B--2---:R-:W-:Y:S05]  /*09c0*/  CALL.REL.NOINC `($__internal_4_$__cuda_sm3x_div_rn_noftz_f32_slowpath) ;  /* 0x0000003400d87944 */ /* 0x004fea0003c00000 */
[----:B------:R-:W-:-:S07]  /*09d0*/  IMAD.MOV.U32 R13, RZ, RZ, R3 ;  /* 0x000000ffff0d7224 */ /* 0x000fce00078e0003 */
.L_x_117:
[----:B------:R-:W-:Y:S05]  /*09e0*/  BSYNC.RECONVERGENT B2 ;  /* 0x0000000000027941 */ /* 0x000fea0003800200 */
.L_x_116:
[C---:B------:R-:W-:Y:S01]  /*09f0*/  FADD R2, -R7.reuse, 1 ;  /* 0x3f80000007027421 */ /* 0x040fe20000000100 */
[----:B------:R-:W-:Y:S01]  /*0a00*/  MOV R9, 0x40c00000 ;  /* 0x40c0000000097802 */ /* 0x000fe20000000f00 */
[----:B------:R-:W-:Y:S01]  /*0a10*/  IMAD.MOV.U32 R14, RZ, RZ, 0x3e2aaaab ;  /* 0x3e2aaaabff0e7424 */ /* 0x000fe200078e00ff */
[----:B------:R-:W-:Y:S01]  /*0a20*/  BSSY.RECONVERGENT B2, `(.L_x_118) ;  /* 0x0000011000027945 */ /* 0x000fe20003800200 */
[----:B------:R-:W-:Y:S02]  /*0a30*/  FMUL R3, R2, R2 ;  /* 0x0000000202037220 */ /* 0x000fe40000400000 */
[----:B------:R-:W-:Y:S02]  /*0a40*/  FFMA R9, R14, -R9, 1 ;  /* 0x3f8000000e097423 */ /* 0x000fe40000000809 */
[----:B------:R-:W-:Y:S01]  /*0a50*/  FMUL R16, R2, R3 ;  /* 0x0000000302107220 */ /* 0x000fe20000400000 */
[----:B------:R-:W-:Y:S01]  /*0a60*/  FMUL R2, R7, R7 ;  /* 0x0000000707027220 */ /* 0x000fe20000400000 */
[----:B------:R-:W-:-:S02]  /*0a70*/  FFMA R14, R9, R14, 0.16666667163372039795 ;  /* 0x3e2aaaab090e7423 */ /* 0x000fc4000000000e */
[----:B------:R-:W0:Y:S01]  /*0a80*/  FCHK P0, R16, 6 ;  /* 0x40c0000010007902 */ /* 0x000e220000000000 */
[----:B------:R-:W-:Y:S01]  /*0a90*/  FMUL R9, R7, R2 ;  /* 0x0000000207097220 */ /* 0x000fe20000400000 */
        /* <DEDUP_REMOVED lines=9> */
.L_x_119:
[----:B------:R-:W-:Y:S05]  /*0b30*/  BSYNC.RECONVERGENT B2 ;  /* 0x0000000000027941 */ /* 0x000fea0003800200 */
.L_x_118:
[----:B------:R-:W-:Y:S01]  /*0b40*/  FMUL R17, R9, 3 ;  /* 0x4040000009117820 */ /* 0x000fe20000400000 */
[----:B------:R-:W-:Y:S01]  /*0b50*/  IMAD.MOV.U32 R44, RZ, RZ, 0x3e2aaaab ;  /* 0x3e2aaaabff2c7424 */ /* 0x000fe200078e00ff */
[----:B------:R-:W-:Y:S01]  /*0b60*/  BSSY.RECONVERGENT B2, `(.L_x_120) ;  /* 0x0000010000027945 */ /* 0x000fe20003800200 */
[----:B------:R-:W-:Y:S02]  /*0b70*/  IMAD.MOV.U32 R19, RZ, RZ, 0x40c00000 ;  /* 0x40c00000ff137424 */ /* 0x000fe400078e00ff */
        /* <DEDUP_REMOVED lines=14> */
.L_x_121:
[----:B------:R-:W-:Y:S05]  /*0c60*/  BSYNC.RECONVERGENT B2 ;  /* 0x0000000000027941 */ /* 0x000fea0003800200 */
.L_x_120:
[----:B------:R-:W-:Y:S01]  /*0c70*/  FFMA R2, R2, 3, -R17 ;  /* 0x4040000002027823 */ /* 0x000fe20000000811 */
[----:B------:R-:W-:Y:S02]  /*0c80*/  HFMA2 R16, -RZ, RZ, 1.541015625, -0.052093505859375 ;  /* 0x3e2aaaabff107431 */ /* 0x000fe400000001ff */
        /* <DEDUP_REMOVED lines=16> */
.L_x_123:
[----:B------:R-:W-:Y:S05]  /*0d90*/  BSYNC.RECONVERGENT B2 ;  /* 0x0000000000027941 */ /* 0x000fea0003800200 */
.L_x_122:
        /* <DEDUP_REMOVED lines=15> */
.L_x_125:
[----:B------:R-:W-:Y:S05]  /*0e90*/  BSYNC.RECONVERGENT B2 ;  /* 0x0000000000027941 */ /* 0x000fea0003800200 */
.L_x_124:
[C---:B------:R-:W-:Y:S01]  /*0ea0*/  FADD R2, -R5.reuse, 1 ;  /* 0x3f80000005027421 */ /* 0x040fe20000000100 */
[----:B------:R-:W-:Y:S02]  /*0eb0*/  IMAD.MOV.U32 R9, RZ, RZ, 0x3e2aaaab ;  /* 0x3e2aaaabff097424 */ /* 0x000fe400078e00ff */
[----:B------:R-:W-:Y:S01]  /*0ec0*/  FMUL R20, R5, R5 ;  /* 0x0000000505147220 */ /* 0x000fe20000400000 */
[----:B------:R-:W-:Y:S02]  /*0ed0*/  IMAD.MOV.U32 R4, RZ, RZ, 0x40c00000 ;  /* 0x40c00000ff047424 */ /* 0x000fe400078e00ff */
[C---:B------:R-:W-:Y:S01]  /*0ee0*/  FMUL R3, R2.reuse, R2 ;  /* 0x0000000202037220 */ /* 0x040fe20000400000 */
[----:B------:R-:W-:Y:S01]  /*0ef0*/  BSSY.RECONVERGENT B2, `(.L_x_126) ;  /* 0x000000f000027945 */ /* 0x000fe20003800200 */
[----:B------:R-:W-:Y:S02]  /*0f00*/  FFMA R4, R9, -R4, 1 ;  /* 0x3f80000009047423 */ /* 0x000fe40000000804 */
[----:B------:R-:W-:Y:S01]  /*0f10*/  FMUL R7, R2, R3 ;  /* 0x0000000302077220 */ /* 0x000fe20000400000 */
[----:B------:R-:W-:Y:S01]  /*0f20*/  FMUL R2, R5, R20 ;  /* 0x0000001405027220 */ /* 0x000fe20000400000 */
        /* <DEDUP_REMOVED lines=11> */
.L_x_127:
[----:B------:R-:W-:Y:S05]  /*0fe0*/  BSYNC.RECONVERGENT B2 ;  /* 0x0000000000027941 */ /* 0x000fea0003800200 */
.L_x_126:
[----:B------:R-:W-:Y:S01]  /*0ff0*/  FMUL R17, R2, 3 ;  /* 0x4040000002117820 */ /* 0x000fe20000400000 */
[----:B------:R-:W-:Y:S02]  /*1000*/  HFMA2 R7, -RZ, RZ, 1.541015625, -0.052093505859375 ;  /* 0x3e2aaaabff077431 */ /* 0x000fe400000001ff */
        /* <DEDUP_REMOVED lines=16> */
.L_x_129:
[----:B------:R-:W-:Y:S05]  /*1110*/  BSYNC.RECONVERGENT B2 ;  /* 0x0000000000027941 */ /* 0x000fea0003800200 */
.L_x_128:
        /* <DEDUP_REMOVED lines=18> */
.L_x_131:
[----:B------:R-:W-:Y:S05]  /*1240*/  BSYNC.RECONVERGENT B2 ;  /* 0x0000000000027941 */ /* 0x000fea0003800200 */
.L_x_130:
[----:B------:R-:W-:Y:S01]  /*1250*/  IMAD.MOV.U32 R3, RZ, RZ, 0x3e2aaaab ;  /* 0x3e2aaaabff037424 */ /* 0x000fe200078e00ff */
[----:B------:R-:W0:Y:S01]  /*1260*/  FCHK P0, R2, 6 ;  /* 0x40c0000002007902 */ /* 0x000e220000000000 */
[----:B------:R-:W-:Y:S01]  /*1270*/  IMAD.MOV.U32 R4, RZ, RZ, 0x40c00000 ;  /* 0x40c00000ff047424 */ /* 0x000fe200078e00ff */
[----:B------:R-:W-:Y:S03]  /*1280*/  BSSY.RECONVERGENT B2, `(.L_x_132) ;  /* 0x000000b000027945 */ /* 0x000fe60003800200 */
        /* <DEDUP_REMOVED lines=10> */
.L_x_133:
[----:B------:R-:W-:Y:S05]  /*1330*/  BSYNC.RECONVERGENT B2 ;  /* 0x0000000000027941 */ /* 0x000fea0003800200 */
.L_x_132:
[----:B------:R-:W0:Y:S01]  /*1340*/  LDC.64 R18, c[0x0][0x388] ;  /* 0x0000e200ff127b82 */ /* 0x000e220000000a00 */
[----:B------:R-:W1:Y:S01]  /*1350*/  LDCU UR15, c[0x0][0x3a0] ;  /* 0x00007400ff0f77ac */ /* 0x000e620008000800 */
[----:B------:R-:W3:Y:S06]  /*1360*/  LDCU UR14, c[0x0][0x39c] ;  /* 0x00007380ff0e77ac */ /* 0x000eec0008000800 */
[----:B------:R-:W4:Y:S01]  /*1370*/  LDC R4, c[0x0][0x3a4] ;  /* 0x0000e900ff047b82 */ /* 0x000f220000000800 */
[----:B0-----:R-:W-:-:S05]  /*1380*/  IMAD.WIDE R18, R12, 0x4, R18 ;  /* 0x000000040c127825 */ /* 0x001fca00078e0212 */
[----:B------:R0:W5:Y:S01]  /*1390*/  LDG.E.CONSTANT R17, desc[UR10][R18.64] ;  /* 0x0000000a12117981 */ /* 0x000162000c1e9900 */
[----:B-1----:R-:W-:Y:S01]  /*13a0*/  IABS R2, UR15 ;  /* 0x0000000f00027c13 */ /* 0x002fe20008000000 */
[----:B------:R-:W-:Y:S01]  /*13b0*/  UMOV UR6, URZ ;  /* 0x000000ff00067c82 */ /* 0x000fe20008000000 */
[----:B---3--:R-:W-:Y:S01]  /*13c0*/  IABS R12, UR14 ;  /* 0x0000000e000c7c13 */ /* 0x008fe20008000000 */
[----:B------:R-:W-:Y:S01]  /*13d0*/  VIADD R28, R6, 0x1 ;  /* 0x00000001061c7836 */ /* 0x000fe20000000000 */
[----:B------:R-:W-:Y:S01]  /*13e0*/  R2UR UR13, R2 ;  /* 0x00000000020d72ca */ /* 0x000fe200000e0000 */
[----:B------:R-:W-:Y:S01]  /*13f0*/  VIADD R32, R6, 0x2 ;  /* 0x0000000206207836 */ /* 0x000fe20000000000 */
[----:B------:R-:W-:Y:S01]  /*1400*/  R2UR UR12, R12 ;  /* 0x000000000c0c72ca */ /* 0x000fe200000e0000 */
[----:B------:R-:W-:Y:S01]  /*1410*/  VIADD R33, R0, 0x1 ;  /* 0x0000000100217836 */ /* 0x000fe20000000000 */
[----:B----4-:R-:W-:Y:S02]  /*1420*/  IABS R2, R4 ;  /* 0x0000000400027213 */ /* 0x010fe40000000000 */
[----:B------:R-:W-:-:S02]  /*1430*/  IABS R25, R10 ;  /* 0x0000000a00197213 */ /* 0x000fc40000000000 */
[----:B------:R-:W-:Y:S01]  /*1440*/  I2F.RP R22, R2 ;  /* 0x0000000200167306 */ /* 0x000fe20000209400 */
[----:B------:R-:W-:Y:S02]  /*1450*/  IABS R24, R0 ;  /* 0x0000000000187213 */ /* 0x000fe40000000000 */
[----:B------:R-:W-:Y:S02]  /*1460*/  IABS R27, R6 ;  /* 0x00000006001b7213 */ /* 0x000fe40000000000 */
[----:B------:R-:W-:Y:S02]  /*1470*/  IABS R29, R28 ;  /* 0x0000001c001d7213 */ /* 0x000fe40000000000 */
[----:B--2---:R-:W-:Y:S01]  /*1480*/  IADD3 R30, PT, PT, R11, -0x1, RZ ;  /* 0xffffffff0b1e7810 */ /* 0x004fe20007ffe0ff */
[----:B------:R-:W1:Y:S01]  /*1490*/  I2F.RP R20, UR13 ;  /* 0x0000000d00147d06 */ /* 0x000e620008209400 */
[----:B------:R-:W-:Y:S02]  /*14a0*/  IABS R34, UR15 ;  /* 0x0000000f00227c13 */ /* 0x000fe40008000000 */
[----:B------:R-:W-:-:S02]  /*14b0*/  LOP3.LUT R49, RZ, UR14, RZ, 0x33, !PT ;  /* 0x0000000eff317c12 */ /* 0x000fc4000f8e33ff */
[----:B------:R-:W-:-:S03]  /*14c0*/  LOP3.LUT R35, RZ, UR15, RZ, 0x33, !PT ;  /* 0x0000000fff237c12 */ /* 0x000fc6000f8e33ff */
[----:B------:R-:W2:Y:S08]  /*14d0*/  I2F.RP R12, UR12 ;  /* 0x0000000c000c7d06 */ /* 0x000eb00008209400 */
[----:B-1----:R-:W1:Y:S08]  /*14e0*/  MUFU.RCP R20, R20 ;  /* 0x0000001400147308 */ /* 0x002e700000001000 */
[----:B--2---:R-:W0:Y:S08]  /*14f0*/  MUFU.RCP R12, R12 ;  /* 0x0000000c000c7308 */ /* 0x004e300000001000 */
[----:B------:R-:W2:Y:S01]  /*1500*/  MUFU.RCP R22, R22 ;  /* 0x0000001600167308 */ /* 0x000ea20000001000 */
[----:B-1----:R-:W-:-:S07]  /*1510*/  IADD3 R21, PT, PT, R20, 0xffffffe, RZ ;  /* 0x0ffffffe14157810 */ /* 0x002fce0007ffe0ff */
[----:B------:R-:W1:Y:S01]  /*1520*/  F2I.FTZ.U32.TRUNC.NTZ R21, R21 ;  /* 0x0000001500157305 */ /* 0x000e62000021f000 */
[----:B0-----:R-:W-:-:S07]  /*1530*/  VIADD R18, R12, 0xffffffe ;  /* 0x0ffffffe0c127836 */ /* 0x001fce0000000000 */
[----:B------:R-:W0:Y:S01]  /*1540*/  F2I.FTZ.U32.TRUNC.NTZ R18, R18 ;  /* 0x0000001200127305 */ /* 0x000e22000021f000 */
[----:B--2---:R-:W-:Y:S01]  /*1550*/  VIADD R19, R22, 0xffffffe ;  /* 0x0ffffffe16137836 */ /* 0x004fe20000000000 */
[----:B------:R-:W-:Y:S02]  /*1560*/  IABS R22, R8 ;  /* 0x0000000800167213 */ /* 0x000fe40000000000 */
[----:B-1----:R-:W-:-:S04]  /*1570*/  R2UR UR7, R21 ;  /* 0x00000000150772ca */ /* 0x002fc800000e0000 */
[----:B------:R-:W1:Y:S01]  /*1580*/  F2I.FTZ.U32.TRUNC.NTZ R19, R19 ;  /* 0x0000001300137305 */ /* 0x000e62000021f000 */
[----:B0-----:R-:W-:Y:S01]  /*1590*/  R2UR UR5, R18 ;  /* 0x00000000120572ca */ /* 0x001fe200000e0000 */
[----:B------:R-:W-:-:S07]  /*15a0*/  HFMA2 R18, -RZ, RZ, 0, 0 ;  /* 0x00000000ff127431 */ /* 0x000fce00000001ff */
[----:B------:R-:W-:Y:S01]  /*15b0*/  UIADD3 UR4, UPT, UPT, URZ, -UR7, URZ ;  /* 0x80000007ff047290 */ /* 0x000fe2000fffe0ff */
[----:B-1----:R-:W-:-:S03]  /*15c0*/  IMAD.MOV R23, RZ, RZ, -R19 ;  /* 0x000000ffff177224 */ /* 0x002fc600078e0a13 */
[----:B------:R-:W-:Y:S01]  /*15d0*/  UIMAD UR4, UR4, UR13, URZ ;  /* 0x0000000d040472a4 */ /* 0x000fe2000f8e02ff */
[----:B------:R-:W-:-:S03]  /*15e0*/  IMAD R23, R23, R2, RZ ;  /* 0x0000000217177224 */ /* 0x000fc600078e02ff */
[----:B------:R-:W-:Y:S02]  /*15f0*/  UIMAD.WIDE.U32 UR8, UR7, UR4, UR6 ;  /* 0x00000004070872a5 */ /* 0x000fe4000f8e0006 */
[----:B------:R-:W-:Y:S01]  /*1600*/  UIMAD.WIDE.U32 UR6, UR7, UR4, UR6 ;  /* 0x00000004070672a5 */ /* 0x000fe2000f8e0006 */
[CCC-:B------:R-:W-:Y:S01]  /*1610*/  IMAD.HI.U32 R20, R19.reuse, R23.reuse, R18.reuse ;  /* 0x0000001713147227 */ /* 0x1c0fe200078e0012 */
[----:B------:R-:W-:Y:S01]  /*1620*/  UIADD3 UR6, UPT, UPT, URZ, -UR5, URZ ;  /* 0x80000005ff067290 */ /* 0x000fe2000fffe0ff */
[----:B------:R-:W-:Y:S02]  /*1630*/  UMOV UR4, URZ ;  /* 0x000000ff00047c82 */ /* 0x000fe40008000000 */
[----:B------:R-:W-:Y:S01]  /*1640*/  IMAD.HI.U32 R26, R19, R23, R18 ;  /* 0x00000017131a7227 */ /* 0x000fe200078e0012 */
[----:B------:R-:W-:-:S03]  /*1650*/  UIMAD UR6, UR6, UR12, URZ ;  /* 0x0000000c060672a4 */ /* 0x000fc6000f8e02ff */
[----:B------:R-:W-:Y:S01]  /*1660*/  IMAD.HI.U32 R21, R24, UR7, RZ ;  /* 0x0000000718157c27 */ /* 0x000fe2000f8e00ff */
[----:B------:R-:W-:Y:S02]  /*1670*/  UIMAD.WIDE.U32 UR4, UR5, UR6, UR4 ;  /* 0x00000006050472a5 */ /* 0x000fe4000f8e0004 */
[----:B------:R-:W-:Y:S01]  /*1680*/  USHF.R.S32.HI UR4, URZ, 0x1f, UR14 ;  /* 0x0000001fff047899 */ /* 0x000fe2000801140e */
[----:B------:R-:W-:Y:S01]  /*1690*/  IMAD.HI.U32 R18, R20, R25, RZ ;  /* 0x0000001914127227 */ /* 0x000fe200078e00ff */
[----:B------:R-:W-:-:S03]  /*16a0*/  IADD3 R31, PT, PT, -R21, RZ, RZ ;  /* 0x000000ff151f7210 */ /* 0x000fc60007ffe1ff */
[----:B------:R-:W-:-:S04]  /*16b0*/  IMAD.HI.U32 R20, R20, R27, RZ ;  /* 0x0000001b14147227 */ /* 0x000fc800078e00ff */
[----:B------:R-:W-:Y:S01]  /*16c0*/  IMAD.HI.U32 R12, R22, UR9, RZ ;  /* 0x00000009160c7c27 */ /* 0x000fe2000f8e00ff */
[----:B------:R-:W-:Y:S01]  /*16d0*/  IADD3 R21, PT, PT, -R20, RZ, RZ ;  /* 0x000000ff14157210 */ /* 0x000fe20007ffe1ff */
[----:B------:R-:W0:Y:S02]  /*16e0*/  LDCU.64 UR8, c[0x0][0x390] ;  /* 0x00007200ff0877ac */ /* 0x000e240008000a00 */
[----:B------:R-:W-:Y:S02]  /*16f0*/  IMAD.MOV R23, RZ, RZ, -R12 ;  /* 0x000000ffff177224 */ /* 0x000fe400078e0a0c */
[----:B------:R-:W-:Y:S02]  /*1700*/  IMAD.MOV R12, RZ, RZ, -R18 ;  /* 0x000000ffff0c7224 */ /* 0x000fe400078e0a12 */
[----:B------:R-:W-:Y:S01]  /*1710*/  IMAD R18, R23, UR13, R22 ;  /* 0x0000000d17127c24 */ /* 0x000fe2000f8e0216 */
[----:B------:R-:W-:Y:S01]  /*1720*/  IABS R22, R30 ;  /* 0x0000001e00167213 */ /* 0x000fe20000000000 */
[----:B------:R-:W-:-:S02]  /*1730*/  IMAD R25, R2, R12, R25 ;  /* 0x0000000c02197224 */ /* 0x000fc400078e0219 */
[----:B------:R-:W-:Y:S01]  /*1740*/  IMAD R23, R2, R21, R27 ;  /* 0x0000001502177224 */ /* 0x000fe200078e021b */
[----:B------:R-:W-:Y:S01]  /*1750*/  IABS R27, R32 ;  /* 0x00000020001b7213 */ /* 0x000fe20000000000 */
[----:B------:R-:W-:Y:S01]  /*1760*/  IMAD.HI.U32 R19, R26, R29, RZ ;  /* 0x0000001d1a137227 */ /* 0x000fe200078e00ff */
[----:B------:R-:W-:Y:S02]  /*1770*/  ISETP.GT.U32.AND P0, PT, R2, R25, PT ;  /* 0x000000190200720c */ /* 0x000fe40003f04070 */
[----:B------:R-:W-:Y:S01]  /*1780*/  ISETP.LT.U32.AND P6, PT, R18, UR13, PT ;  /* 0x0000000d12007c0c */ /* 0x000fe2000bfc1070 */
[----:B------:R-:W-:-:S04]  /*1790*/  IMAD.HI.U32 R12, R26, R27, RZ ;  /* 0x0000001b1a0c7227 */ /* 0x000fc800078e00ff */
[----:B------:R-:W-:Y:S01]  /*17a0*/  IMAD R20, R31, UR13, R24 ;  /* 0x0000000d1f147c24 */ /* 0x000fe2000f8e0218 */
[----:B------:R-:W-:Y:S01]  /*17b0*/  IABS R31, R33 ;  /* 0x00000021001f7213 */ /* 0x000fe20000000000 */
[----:B------:R-:W-:Y:S02]  /*17c0*/  IMAD.MOV R19, RZ, RZ, -R19 ;  /* 0x000000ffff137224 */ /* 0x000fe400078e0a13 */
[----:B------:R-:W-:Y:S01]  /*17d0*/  IMAD.MOV R24, RZ, RZ, -R12 ;  /* 0x000000ffff187224 */ /* 0x000fe200078e0a0c */
[----:B------:R-:W-:Y:S01]  /*17e0*/  ISETP.LT.U32.AND P3, PT, R20, UR13, PT ;  /* 0x0000000d14007c0c */ /* 0x000fe2000bf61070 */
[----:B------:R-:W-:-:S04]  /*17f0*/  IMAD.HI.U32 R12, R22, UR5, RZ ;  /* 0x00000005160c7c27 */ /* 0x000fc8000f8e00ff */
[C---:B------:R-:W-:Y:S02]  /*1800*/  IMAD R19, R2.reuse, R19, R29 ;  /* 0x0000001302137224 */ /* 0x040fe400078e021d */
[----:B------:R-:W-:Y:S02]  /*1810*/  IMAD.MOV R29, RZ, RZ, -R12 ;  /* 0x000000ffff1d7224 */ /* 0x000fe400078e0a0c */
[----:B------:R-:W-:Y:S01]  /*1820*/  @!P0 IMAD.IADD R25, R25, 0x1, -R2 ;  /* 0x0000000119198824 */ /* 0x000fe200078e0a02 */
[C---:B------:R-:W-:Y:S01]  /*1830*/  ISETP.GT.U32.AND P1, PT, R2.reuse, R19, PT ;  /* 0x000000130200720c */ /* 0x040fe20003f24070 */
[----:B------:R-:W-:Y:S01]  /*1840*/  IMAD.HI.U32 R21, R31, UR7, RZ ;  /* 0x000000071f157c27 */ /* 0x000fe2000f8e00ff */
[C---:B------:R-:W-:Y:S02]  /*1850*/  ISETP.GT.U32.AND P0, PT, R2.reuse, R23, PT ;  /* 0x000000170200720c */ /* 0x040fe40003f04070 */
[----:B------:R-:W-:Y:S01]  /*1860*/  ISETP.GT.U32.AND P5, PT, R2, R25, PT ;  /* 0x000000190200720c */ /* 0x000fe20003fa4070 */
[----:B------:R-:W-:Y:S01]  /*1870*/  IMAD R12, R29, UR12, R22 ;  /* 0x0000000c1d0c7c24 */ /* 0x000fe2000f8e0216 */
[----:B------:R-:W-:Y:S01]  /*1880*/  IADD3 R26, PT, PT, -R21, RZ, RZ ;  /* 0x000000ff151a7210 */ /* 0x000fe20007ffe1ff */
[----:B------:R-:W-:-:S02]  /*1890*/  @!P6 VIADD R18, R18, -UR13 ;  /* 0x8000000d1212ec36 */ /* 0x000fc40008000000 */
[----:B------:R-:W-:Y:S01]  /*18a0*/  @!P3 VIADD R20, R20, -UR13 ;  /* 0x8000000d1414bc36 */ /* 0x000fe20008000000 */
[----:B------:R-:W-:Y:S01]  /*18b0*/  ISETP.LT.U32.AND P6, PT, R12, UR12, PT ;  /* 0x0000000c0c007c0c */ /* 0x000fe2000bfc1070 */
[----:B------:R-:W-:Y:S01]  /*18c0*/  IMAD R21, R2, R24, R27 ;  /* 0x0000001802157224 */ /* 0x000fe200078e021b */
[----:B------:R-:W-:Y:S01]  /*18d0*/  ISETP.LT.U32.AND P3, PT, R18, UR13, PT ;  /* 0x0000000d12007c0c */ /* 0x000fe2000bf61070 */
[----:B------:R-:W-:Y:S02]  /*18e0*/  IMAD R27, R34, R26, R31 ;  /* 0x0000001a221b7224 */ /* 0x000fe400078e021f */
[--C-:B------:R-:W-:Y:S01]  /*18f0*/  @!P1 IMAD.IADD R19, R19, 0x1, -R2.reuse ;  /* 0x0000000113139824 */ /* 0x100fe200078e0a02 */
[----:B------:R-:W-:Y:S01]  /*1900*/  ISETP.GT.U32.AND P1, PT, R2, R21, PT ;  /* 0x000000150200720c */ /* 0x000fe20003f24070 */
[----:B------:R-:W-:Y:S01]  /*1910*/  @!P0 IMAD.IADD R23, R23, 0x1, -R2 ;  /* 0x0000000117178824 */ /* 0x000fe200078e0a02 */
[----:B------:R-:W-:Y:S02]  /*1920*/  ISETP.GT.U32.AND P2, PT, R34, R27, PT ;  /* 0x0000001b2200720c */ /* 0x000fe40003f44070 */
[----:B------:R-:W-:-:S02]  /*1930*/  @!P5 IADD3 R25, PT, PT, R25, -R2, RZ ;  /* 0x800000021919d210 */ /* 0x000fc40007ffe0ff */
[----:B------:R-:W-:Y:S01]  /*1940*/  ISETP.LT.U32.AND P5, PT, R20, UR13, PT ;  /* 0x0000000d14007c0c */ /* 0x000fe2000bfa1070 */
[----:B------:R-:W-:Y:S01]  /*1950*/  @!P6 VIADD R12, R12, -UR12 ;  /* 0x8000000c0c0cec36 */ /* 0x000fe20008000000 */
[----:B------:R-:W-:Y:S02]  /*1960*/  ISETP.GT.U32.AND P4, PT, R2, R19, PT ;  /* 0x000000130200720c */ /* 0x000fe40003f84070 */
[----:B------:R-:W-:Y:S02]  /*1970*/  @!P3 IADD3 R18, PT, PT, R18, -UR13, RZ ;  /* 0x8000000d1212bc10 */ /* 0x000fe4000fffe0ff */
[----:B------:R-:W-:Y:S01]  /*1980*/  ISETP.LT.U32.AND P3, PT, R12, UR12, PT ;  /* 0x0000000c0c007c0c */ /* 0x000fe2000bf61070 */
[----:B------:R-:W-:Y:S01]  /*1990*/  @!P1 IMAD.IADD R21, R21, 0x1, -R2 ;  /* 0x0000000115159824 */ /* 0x000fe200078e0a02 */
[----:B------:R-:W-:Y:S02]  /*19a0*/  ISETP.GE.AND P1, PT, R8, RZ, PT ;  /* 0x000000ff0800720c */ /* 0x000fe40003f26270 */
[----:B------:R-:W-:-:S02]  /*19b0*/  @!P2 IADD3 R27, PT, PT, R27, -R34, RZ ;  /* 0x800000221b1ba210 */ /* 0x000fc40007ffe0ff */
[----:B------:R-:W-:Y:S01]  /*19c0*/  ISETP.GE.AND P2, PT, R0, RZ, PT ;  /* 0x000000ff0000720c */ /* 0x000fe20003f46270 */
[----:B------:R-:W-:Y:S01]  /*19d0*/  @!P5 VIADD R20, R20, -UR13 ;  /* 0x8000000d1414dc36 */ /* 0x000fe20008000000 */
[----:B------:R-:W-:Y:S02]  /*19e0*/  ISETP.GT.U32.AND P6, PT, R34, R27, PT ;  /* 0x0000001b2200720c */ /* 0x000fe40003fc4070 */
[----:B------:R-:W-:Y:S02]  /*19f0*/  ISETP.GE.AND P5, PT, R30, RZ, PT ;  /* 0x000000ff1e00720c */ /* 0x000fe40003fa6270 */
[----:B------:R-:W-:Y:S01]  /*1a00*/  @!P4 IADD3 R19, PT, PT, R19, -R2, RZ ;  /* 0x800000021313c210 */ /* 0x000fe20007ffe0ff */
[----:B------:R-:W-:Y:S01]  /*1a10*/  @!P3 VIADD R12, R12, -UR12 ;  /* 0x8000000c0c0cbc36 */ /* 0x000fe20008000000 */
[----:B------:R-:W-:Y:S02]  /*1a20*/  ISETP.GE.AND P3, PT, R33, RZ, PT ;  /* 0x000000ff2100720c */ /* 0x000fe40003f66270 */
[----:B------:R-:W-:-:S02]  /*1a30*/  @!P1 IADD3 R18, PT, PT, -R18, RZ, RZ ;  /* 0x000000ff12129210 */ /* 0x000fc40007ffe1ff */
[----:B------:R-:W-:Y:S01]  /*1a40*/  ISETP.GE.AND P4, PT, R10, RZ, PT ;  /* 0x000000ff0a00720c */ /* 0x000fe20003f86270 */
[----:B------:R-:W-:Y:S01]  /*1a50*/  IMAD.MOV.U32 R10, RZ, RZ, R25 ;  /* 0x000000ffff0a7224 */ /* 0x000fe200078e0019 */
[----:B------:R-:W-:Y:S01]  /*1a60*/  ISETP.NE.AND P1, PT, RZ, UR15, PT ;  /* 0x0000000fff007c0c */ /* 0x000fe2000bf25270 */
[----:B------:R-:W-:Y:S01]  /*1a70*/  @!P2 IMAD.MOV R20, RZ, RZ, -R20 ;  /* 0x000000ffff14a224 */ /* 0x000fe200078e0a14 */
[----:B------:R-:W-:Y:S01]  /*1a80*/  @!P6 IADD3 R27, PT, PT, R27, -R34, RZ ;  /* 0x800000221b1be210 */ /* 0x000fe20007ffe0ff */
[----:B------:R-:W-:Y:S01]  /*1a90*/  @!P5 IMAD.MOV R12, RZ, RZ, -R12 ;  /* 0x000000ffff0cd224 */ /* 0x000fe200078e0a0c */
[----:B------:R-:W-:Y:S02]  /*1aa0*/  ISETP.NE.AND P6, PT, RZ, UR14, PT ;  /* 0x0000000eff007c0c */ /* 0x000fe4000bfc5270 */
[----:B------:R-:W-:Y:S01]  /*1ab0*/  ISETP.GT.U32.AND P5, PT, R2, R23, PT ;  /* 0x000000170200720c */ /* 0x000fe20003fa4070 */
[----:B------:R-:W-:Y:S01]  /*1ac0*/  @!P3 IMAD.MOV R27, RZ, RZ, -R27 ;  /* 0x000000ffff1bb224 */ /* 0x000fe200078e0a1b */
[----:B------:R-:W-:-:S02]  /*1ad0*/  SEL R12, R49, R12, !P6 ;  /* 0x0000000c310c7207 */ /* 0x000fc40007000000 */
[----:B------:R-:W-:Y:S01]  /*1ae0*/  ISETP.GE.AND P0, PT, R6, RZ, PT ;  /* 0x000000ff0600720c */ /* 0x000fe20003f06270 */
[----:B------:R-:W-:Y:S01]  /*1af0*/  @!P4 IMAD.MOV R10, RZ, RZ, -R10 ;  /* 0x000000ffff0ac224 */ /* 0x000fe200078e0a0a */
[----:B------:R-:W-:Y:S02]  /*1b00*/  LOP3.LUT R25, RZ, UR15, RZ, 0x33, !PT ;  /* 0x0000000fff197c12 */ /* 0x000fe4000f8e33ff */
[----:B------:R-:W-:Y:S02]  /*1b10*/  SHF.R.S32.HI R6, RZ, 0x1f, R12 ;  /* 0x0000001fff067819 */ /* 0x000fe4000001140c */
[----:B------:R-:W-:Y:S02]  /*1b20*/  SEL R27, R35, R27, !P1 ;  /* 0x0000001b231b7207 */ /* 0x000fe40004800000 */
[----:B------:R-:W-:Y:S01]  /*1b30*/  SEL R18, R25, R18, !P1 ;  /* 0x0000001219127207 */ /* 0x000fe20004800000 */
[----:B------:R-:W-:Y:S01]  /*1b40*/  @!P5 IMAD.IADD R23, R23, 0x1, -R2 ;  /* 0x000000011717d824 */ /* 0x000fe200078e0a02 */
[----:B------:R-:W-:-:S02]  /*1b50*/  LOP3.LUT R55, R6, UR14, RZ, 0xc0, !PT ;  /* 0x0000000e06377c12 */ /* 0x000fc4000f8ec0ff */
[----:B------:R-:W-:Y:S02]  /*1b60*/  ISETP.GT.U32.AND P3, PT, R2, R21, PT ;  /* 0x000000150200720c */ /* 0x000fe40003f64070 */
[----:B------:R-:W-:Y:S01]  /*1b70*/  SHF.R.S32.HI R6, RZ, 0x1f, R27 ;  /* 0x0000001fff067819 */ /* 0x000fe2000001141b */
[----:B------:R-:W-:Y:S01]  /*1b80*/  IMAD.IADD R55, R12, 0x1, R55 ;  /* 0x000000010c377824 */ /* 0x000fe200078e0237 */
[----:B------:R-:W-:Y:S02]  /*1b90*/  SHF.R.S32.HI R8, RZ, 0x1f, R18 ;  /* 0x0000001fff087819 */ /* 0x000fe40000011412 */
[----:B------:R-:W-:Y:S02]  /*1ba0*/  SEL R20, R25, R20, !P1 ;  /* 0x0000001419147207 */ /* 0x000fe40004800000 */
[----:B------:R-:W-:Y:S01]  /*1bb0*/  LOP3.LUT R42, R6, UR15, RZ, 0xc0, !PT ;  /* 0x0000000f062a7c12 */ /* 0x000fe2000f8ec0ff */
[----:B------:R-:W-:Y:S01]  /*1bc0*/  IMAD.MOV.U32 R6, RZ, RZ, R23 ;  /* 0x000000ffff067224 */ /* 0x000fe200078e0017 */
[----:B------:R-:W-:-:S02]  /*1bd0*/  ISETP.NE.AND P5, PT, R4, RZ, PT ;  /* 0x000000ff0400720c */ /* 0x000fc40003fa5270 */
[----:B------:R-:W-:Y:S01]  /*1be0*/  LOP3.LUT R23, RZ, R4, RZ, 0x33, !PT ;  /* 0x00000004ff177212 */ /* 0x000fe200078e33ff */
[----:B------:R-:W-:Y:S01]  /*1bf0*/  @!P0 IMAD.MOV R6, RZ, RZ, -R6 ;  /* 0x000000ffff068224 */ /* 0x000fe200078e0a06 */
[----:B------:R-:W-:Y:S01]  /*1c00*/  LOP3.LUT R25, R8, UR15, RZ, 0xc0, !PT ;  /* 0x0000000f08197c12 */ /* 0x000fe2000f8ec0ff */
[----:B------:R-:W-:Y:S01]  /*1c10*/  IMAD.IADD R42, R27, 0x1, R42 ;  /* 0x000000011b2a7824 */ /* 0x000fe200078e022a */
[----:B------:R-:W-:Y:S02]  /*1c20*/  ISETP.GE.AND P4, PT, R28, RZ, PT ;  /* 0x000000ff1c00720c */ /* 0x000fe40003f86270 */
[----:B------:R-:W-:Y:S02]  /*1c30*/  SHF.R.S32.HI R8, RZ, 0x1f, R20 ;  /* 0x0000001fff087819 */ /* 0x000fe40000011414 */
[----:B------:R-:W-:Y:S02]  /*1c40*/  ISETP.GE.AND P2, PT, R32, RZ, PT ;  /* 0x000000ff2000720c */ /* 0x000fe40003f46270 */
[----:B------:R-:W-:-:S02]  /*1c50*/  SEL R10, R23, R10, !P5 ;  /* 0x0000000a170a7207 */ /* 0x000fc40006800000 */
[----:B------:R-:W-:Y:S01]  /*1c60*/  LOP3.LUT R63, R8, UR15, RZ, 0xc0, !PT ;  /* 0x0000000f083f7c12 */ /* 0x000fe2000f8ec0ff */
[----:B------:R-:W-:Y:S01]  /*1c70*/  IMAD.MOV.U32 R8, RZ, RZ, R19 ;  /* 0x000000ffff087224 */ /* 0x000fe200078e0013 */
[----:B------:R-:W-:Y:S02]  /*1c80*/  @!P3 IADD3 R21, PT, PT, R21, -R2, RZ ;  /* 0x800000021515b210 */ /* 0x000fe40007ffe0ff */
[----:B------:R-:W-:Y:S01]  /*1c90*/  SHF.R.S32.HI R19, RZ, 0x1f, R10 ;  /* 0x0000001fff137819 */ /* 0x000fe2000001140a */
[----:B------:R-:W-:Y:S01]  /*1ca0*/  @!P4 IMAD.MOV R8, RZ, RZ, -R8 ;  /* 0x000000ffff08c224 */ /* 0x000fe200078e0a08 */
[----:B------:R-:W-:Y:S02]  /*1cb0*/  SEL R2, R23, R6, !P5 ;  /* 0x0000000617027207 */ /* 0x000fe40006800000 */
[----:B------:R-:W-:Y:S02]  /*1cc0*/  MOV R12, R21 ;  /* 0x00000015000c7202 */ /* 0x000fe40000000f00 */
[----:B------:R-:W-:-:S02]  /*1cd0*/  LOP3.LUT R19, R19, R4, RZ, 0xc0, !PT ;  /* 0x0000000413137212 */ /* 0x000fc400078ec0ff */
[----:B------:R-:W-:Y:S01]  /*1ce0*/  IADD3 R18, PT, PT, R18, R25, RZ ;  /* 0x0000001912127210 */ /* 0x000fe20007ffe0ff */
[----:B------:R-:W-:Y:S01]  /*1cf0*/  @!P2 IMAD.MOV R12, RZ, RZ, -R12 ;  /* 0x000000ffff0ca224 */ /* 0x000fe200078e0a0c */
[----:B------:R-:W-:Y:S02]  /*1d00*/  SHF.R.S32.HI R21, RZ, 0x1f, R2 ;  /* 0x0000001fff157819 */ /* 0x000fe40000011402 */
[----:B------:R-:W-:Y:S02]  /*1d10*/  IADD3 R37, PT, PT, R10, R19, RZ ;  /* 0x000000130a257210 */ /* 0x000fe40007ffe0ff */
[----:B------:R-:W-:Y:S02]  /*1d20*/  SHF.R.S32.HI R19, RZ, 0x1f, R18 ;  /* 0x0000001fff137819 */ /* 0x000fe40000011412 */
[----:B------:R-:W-:Y:S02]  /*1d30*/  LOP3.LUT R21, R21, R4, RZ, 0xc0, !PT ;  /* 0x0000000415157212 */ /* 0x000fe400078ec0ff */
[----:B------:R-:W-:-:S02]  /*1d40*/  SEL R8, R23, R8, !P5 ;  /* 0x0000000817087207 */ /* 0x000fc40006800000 */
[----:B------:R-:W-:Y:S01]  /*1d50*/  SEL R6, R23, R12, !P5 ;  /* 0x0000000c17067207 */ /* 0x000fe20006800000 */
[----:B------:R-:W-:Y:S01]  /*1d60*/  IMAD.WIDE R22, R37, UR15, R18 ;  /* 0x0000000f25167c25 */ /* 0x000fe2000f8e0212 */
[----:B------:R-:W-:Y:S02]  /*1d70*/  IADD3 R62, PT, PT, R20, R63, RZ ;  /* 0x0000003f143e7210 */ /* 0x000fe40007ffe0ff */
[----:B------:R-:W-:Y:S01]  /*1d80*/  SHF.R.S32.HI R27, RZ, 0x1f, R6 ;  /* 0x0000001fff1b7819 */ /* 0x000fe20000011406 */
[----:B------:R-:W-:Y:S01]  /*1d90*/  IMAD.IADD R2, R2, 0x1, R21 ;  /* 0x0000000102027824 */ /* 0x000fe200078e0215 */
[----:B------:R-:W-:Y:S01]  /*1da0*/  SHF.R.S32.HI R21, RZ, 0x1f, R8 ;  /* 0x0000001fff157819 */ /* 0x000fe20000011408 */
[----:B------:R-:W-:Y:S01]  /*1db0*/  IMAD R23, R23, UR14, RZ ;  /* 0x0000000e17177c24 */ /* 0x000fe2000f8e02ff */
[----:B------:R-:W-:Y:S01]  /*1dc0*/  SHF.R.S32.HI R53, RZ, 0x1f, R55 ;  /* 0x0000001fff357819 */ /* 0x000fe20000011437 */
[----:B------:R-:W-:Y:S01]  /*1dd0*/  IMAD.WIDE.U32 R60, R22, UR14, RZ ;  /* 0x0000000e163c7c25 */ /* 0x000fe2000f8e00ff */
[----:B------:R-:W-:-:S02]  /*1de0*/  LOP3.LUT R25, R21, R4, RZ, 0xc0, !PT ;  /* 0x0000000415197212 */ /* 0x000fc400078ec0ff */
[----:B------:R-:W-:Y:S01]  /*1df0*/  LOP3.LUT R27, R27, R4, RZ, 0xc0, !PT ;  /* 0x000000041b1b7212 */ /* 0x000fe200078ec0ff */
[----:B------:R-:W-:Y:S01]  /*1e00*/  IMAD.WIDE R20, R2, UR15, R18 ;  /* 0x0000000f02147c25 */ /* 0x000fe2000f8e0212 */
[----:B------:R-:W-:Y:S02]  /*1e10*/  SHF.R.S32.HI R63, RZ, 0x1f, R62 ;  /* 0x0000001fff3f7819 */ /* 0x000fe4000001143e */
[----:B------:R-:W-:Y:S01]  /*1e20*/  IADD3 R6, PT, PT, R6, R27, RZ ;  /* 0x0000001b06067210 */ /* 0x000fe20007ffe0ff */
[----:B------:R-:W-:Y:S02]  /*1e30*/  IMAD R23, R22, UR4, R23 ;  /* 0x0000000416177c24 */ /* 0x000fe4000f8e0217 */
[----:B------:R-:W-:Y:S02]  /*1e40*/  IMAD R21, R21, UR14, RZ ;  /* 0x0000000e15157c24 */ /* 0x000fe4000f8e02ff */
[----:B------:R-:W-:Y:S01]  /*1e50*/  IMAD.IADD R40, R8, 0x1, R25 ;  /* 0x0000000108287824 */ /* 0x000fe200078e0219 */
[----:B------:R-:W-:Y:S01]  /*1e60*/  IADD3 R8, P0, PT, R55, R60, RZ ;  /* 0x0000003c37087210 */ /* 0x000fe20007f1e0ff */
[----:B------:R-:W-:Y:S01]  /*1e70*/  IMAD.WIDE.U32 R58, R20, UR14, RZ ;  /* 0x0000000e143a7c25 */ /* 0x000fe2000f8e00ff */
[----:B------:R-:W-:-:S02]  /*1e80*/  IADD3 R48, PT, PT, R61, R23, RZ ;  /* 0x000000173d307210 */ /* 0x000fc40007ffe0ff */
[----:B0-----:R-:W-:Y:S01]  /*1e90*/  LEA R66, P2, R8, UR8, 0x2 ;  /* 0x0000000808427c11 */ /* 0x001fe2000f8410ff */
[----:B------:R-:W-:Y:S01]  /*1ea0*/  IMAD R21, R20, UR4, R21 ;  /* 0x0000000414157c24 */ /* 0x000fe2000f8e0215 */
[----:B------:R-:W-:Y:S01]  /*1eb0*/  IADD3 R4, P3, PT, R55, R58, RZ ;  /* 0x0000003a37047210 */ /* 0x000fe20007f7e0ff */
[----:B------:R-:W-:Y:S02]  /*1ec0*/  IMAD.X R23, R53, 0x1, R48, P0 ;  /* 0x0000000135177824 */ /* 0x000fe400000e0630 */
[----:B------:R-:W-:Y:S01]  /*1ed0*/  IMAD.IADD R47, R59, 0x1, R21 ;  /* 0x000000013b2f7824 */ /* 0x000fe200078e0215 */
[----:B------:R-:W-:Y:S01]  /*1ee0*/  LEA R64, P0, R4, UR8, 0x2 ;  /* 0x0000000804407c11 */ /* 0x000fe2000f8010ff */
[----:B------:R-:W-:Y:S01]  /*1ef0*/  IMAD.WIDE R56, R40, UR15, R18 ;  /* 0x0000000f28387c25 */ /* 0x000fe2000f8e0212 */
[----:B------:R-:W-:-:S03]  /*1f00*/  LEA.HI.X R67, R8, UR9, R23, 0x2, P2 ;  /* 0x0000000908437c11 */ /* 0x000fc600090f1417 */
[----:B------:R-:W-:Y:S02]  /*1f10*/  IMAD.X R21, R53, 0x1, R47, P3 ;  /* 0x0000000135157824 */ /* 0x000fe400018e062f */
[----:B------:R-:W-:Y:S02]  /*1f20*/  IMAD R23, R57, UR14, RZ ;  /* 0x0000000e39177c24 */ /* 0x000fe4000f8e02ff */
[----:B------:R-:W-:Y:S01]  /*1f30*/  IMAD.WIDE R18, R6, UR15, R18 ;  /* 0x0000000f06127c25 */ /* 0x000fe2000f8e0212 */
[----:B------:R-:W-:-:S03]  /*1f40*/  LEA.HI.X R65, R4, UR9, R21, 0x2, P0 ;  /* 0x0000000904417c11 */ /* 0x000fc600080f1415 */
[----:B------:R-:W-:Y:S01]  /*1f50*/  FMUL R4, R14, R39 ;  /* 0x000000270e047220 */ /* 0x000fe20000400000 */
[----:B------:R-:W-:Y:S02]  /*1f60*/  IMAD R25, R56, UR4, R23 ;  /* 0x0000000438197c24 */ /* 0x000fe4000f8e0217 */
[----:B------:R-:W-:-:S04]  /*1f70*/  IMAD.WIDE R20, R37, UR15, R62 ;  /* 0x0000000f25147c25 */ /* 0x000fc8000f8e023e */
[----:B-----5:R-:W-:Y:S01]  /*1f80*/  FMUL R4, R17, R4 ;  /* 0x0000000411047220 */ /* 0x020fe20000400000 */
[----:B------:R-:W-:-:S04]  /*1f90*/  IMAD.WIDE.U32 R56, R56, UR14, RZ ;  /* 0x0000000e38387c25 */ /* 0x000fc8000f8e00ff */
[----:B------:R-:W-:Y:S01]  /*1fa0*/  IMAD.WIDE R22, R2, UR15, R62 ;  /* 0x0000000f02167c25 */ /* 0x000fe2000f8e023e */
[----:B------:R-:W-:-:S03]  /*1fb0*/  IADD3 R8, P0, PT, R55, R56, RZ ;  /* 0x0000003837087210 */ /* 0x000fc60007f1e0ff */
[----:B------:R-:W-:Y:S01]  /*1fc0*/  IMAD R33, R21, UR14, RZ ;  /* 0x0000000e15217c24 */ /* 0x000fe2000f8e02ff */
[----:B------:R-:W-:Y:S01]  /*1fd0*/  LEA R28, P2, R8, UR8, 0x2 ;  /* 0x00000008081c7c11 */ /* 0x000fe2000f8410ff */
[----:B------:R-:W-:Y:S02]  /*1fe0*/  IMAD.IADD R10, R57, 0x1, R25 ;  /* 0x00000001390a7824 */ /* 0x000fe400078e0219 */
[----:B------:R-:W-:Y:S02]  /*1ff0*/  IMAD R31, R19, UR14, RZ ;  /* 0x0000000e131f7c24 */ /* 0x000fe4000f8e02ff */
[----:B------:R-:W-:Y:S01]  /*2000*/  IMAD R45, R23, UR14, RZ ;  /* 0x0000000e172d7c24 */ /* 0x000fe2000f8e02ff */
[----:B------:R-:W-:Y:S01]  /*2010*/  IADD3.X R25, PT, PT, R53, R10, RZ, P0, !PT ;  /* 0x0000000a35197210 */ /* 0x000fe200007fe4ff */
[C---:B------:R-:W-:Y:S02]  /*2020*/  IMAD R33, R20.reuse, UR4, R33 ;  /* 0x0000000414217c24 */ /* 0x040fe4000f8e0221 */
[----:B------:R-:W-:Y:S01]  /*2030*/  IMAD.WIDE.U32 R20, R20, UR14, RZ ;  /* 0x0000000e14147c25 */ /* 0x000fe2000f8e00ff */
[----:B------:R-:W-:-:S03]  /*2040*/  LEA.HI.X R29, R8, UR9, R25, 0x2, P2 ;  /* 0x00000009081d7c11 */ /* 0x000fc600090f1419 */
[C---:B------:R-:W-:Y:S01]  /*2050*/  IMAD R31, R18.reuse, UR4, R31 ;  /* 0x00000004121f7c24 */ /* 0x040fe2000f8e021f */
[----:B------:R-:W-:Y:S01]  /*2060*/  IADD3 R25, P4, PT, R55, R20, RZ ;  /* 0x0000001437197210 */ /* 0x000fe20007f9e0ff */
[----:B------:R-:W-:-:S03]  /*2070*/  IMAD.WIDE.U32 R18, R18, UR14, RZ ;  /* 0x0000000e12127c25 */ /* 0x000fc6000f8e00ff */
[----:B------:R-:W-:Y:S01]  /*2080*/  LEA R24, P0, R25, UR8, 0x2 ;  /* 0x0000000819187c11 */ /* 0x000fe2000f8010ff */
[C---:B------:R-:W-:Y:S01]  /*2090*/  IMAD R45, R22.reuse, UR4, R45 ;  /* 0x00000004162d7c24 */ /* 0x040fe2000f8e022d */
[----:B------:R-:W-:Y:S01]  /*20a0*/  IADD3 R27, P5, PT, R55, R18, RZ ;  /* 0x00000012371b7210 */ /* 0x000fe20007fbe0ff */
[----:B------:R-:W-:Y:S01]  /*20b0*/  IMAD.WIDE.U32 R22, R22, UR14, RZ ;  /* 0x0000000e16167c25 */ /* 0x000fe2000f8e00ff */
[----:B------:R-:W-:Y:S02]  /*20c0*/  SHF.R.S32.HI R43, RZ, 0x1f, R42 ;  /* 0x0000001fff2b7819 */ /* 0x000fe4000001142a */
[----:B------:R-:W-:Y:S01]  /*20d0*/  LEA R26, P2, R27, UR8, 0x2 ;  /* 0x000000081b1a7c11 */ /* 0x000fe2000f8410ff */
[----:B------:R-:W-:Y:S01]  /*20e0*/  IMAD.IADD R46, R21, 0x1, R33 ;  /* 0x00000001152e7824 */ /* 0x000fe200078e0221 */
[----:B------:R-:W-:Y:S01]  /*20f0*/  IADD3 R8, P3, PT, R55, R22, RZ ;  /* 0x0000001637087210 */ /* 0x000fe20007f7e0ff */
[----:B------:R-:W-:Y:S01]  /*2100*/  IMAD.IADD R12, R19, 0x1, R31 ;  /* 0x00000001130c7824 */ /* 0x000fe200078e021f */
[----:B------:R-:W-:Y:S01]  /*2110*/  IADD3 R45, PT, PT, R23, R45, RZ ;  /* 0x0000002d172d7210 */ /* 0x000fe20007ffe0ff */
[----:B------:R-:W-:-:S02]  /*2120*/  IMAD.X R30, R53, 0x1, R46, P4 ;  /* 0x00000001351e7824 */ /* 0x000fc400020e062e */
[----:B------:R-:W-:Y:S01]  /*2130*/  FMUL R21, R4, R9 ;  /* 0x0000000904157220 */ /* 0x000fe20000400000 */
[C---:B------:R-:W-:Y:S01]  /*2140*/  IMAD.X R36, R53.reuse, 0x1, R12, P5 ;  /* 0x0000000135247824 */ /* 0x040fe200028e060c */
[----:B------:R-:W-:Y:S02]  /*2150*/  LEA R32, P5, R8, UR8, 0x2 ;  /* 0x0000000808207c11 */ /* 0x000fe4000f8a10ff */
[----:B------:R-:W-:Y:S01]  /*2160*/  IADD3.X R19, PT, PT, R53, R45, RZ, P3, !PT ;  /* 0x0000002d35137210 */ /* 0x000fe20001ffe4ff */
[----:B------:R0:W-:Y:S01]  /*2170*/  REDG.E.ADD.F32.FTZ.RN.STRONG.GPU desc[UR10][R66.64], R21 ;  /* 0x00000015420079a6 */ /* 0x0001e2000c12f30a */
[----:B------:R-:W-:Y:S01]  /*2180*/  LEA.HI.X R25, R25, UR9, R30, 0x2, P0 ;  /* 0x0000000919197c11 */ /* 0x000fe200080f141e */
[----:B------:R-:W-:Y:S01]  /*2190*/  FMUL R30, R44, R39 ;  /* 0x000000272c1e7220 */ /* 0x000fe20000400000 */
[----:B------:R-:W-:Y:S01]  /*21a0*/  LEA.HI.X R33, R8, UR9, R19, 0x2, P5 ;  /* 0x0000000908217c11 */ /* 0x000fe2000a8f1413 */
[C---:B------:R-:W-:Y:S01]  /*21b0*/  FMUL R19, R4.reuse, R7 ;  /* 0x0000000704137220 */ /* 0x040fe20000400000 */
[C---:B------:R-:W-:Y:S01]  /*21c0*/  FMUL R23, R4.reuse, R5 ;  /* 0x0000000504177220 */ /* 0x040fe20000400000 */
[----:B------:R-:W-:Y:S01]  /*21d0*/  FMUL R30, R17, R30 ;  /* 0x0000001e111e7220 */ /* 0x000fe20000400000 */
[----:B------:R-:W-:Y:S01]  /*21e0*/  LEA.HI.X R27, R27, UR9, R36, 0x2, P2 ;  /* 0x000000091b1b7c11 */ /* 0x000fe200090f1424 */
[----:B------:R-:W-:Y:S01]  /*21f0*/  FMUL R31, R4, R3 ;  /* 0x00000003041f7220 */ /* 0x000fe20000400000 */
[----:B------:R1:W-:Y:S01]  /*2200*/  REDG.E.ADD.F32.FTZ.RN.STRONG.GPU desc[UR10][R64.64], R19 ;  /* 0x00000013400079a6 */ /* 0x0003e2000c12f30a */
[----:B------:R-:W-:Y:S01]  /*2210*/  FMUL R41, R30, R9 ;  /* 0x000000091e297220 */ /* 0x000fe20000400000 */
[--C-:B0-----:R-:W-:Y:S01]  /*2220*/  IMAD.WIDE R66, R40, UR15, R62.reuse ;  /* 0x0000000f28427c25 */ /* 0x101fe2000f8e023e */
[----:B------:R-:W-:Y:S01]  /*2230*/  USHF.R.S32.HI UR6, URZ, 0x1f, UR14 ;  /* 0x0000001fff067899 */ /* 0x000fe2000801140e */
[----:B------:R0:W-:Y:S04]  /*2240*/  REDG.E.ADD.F32.FTZ.RN.STRONG.GPU desc[UR10][R28.64], R23 ;  /* 0x000000171c0079a6 */ /* 0x0001e8000c12f30a */
[----:B------:R-:W-:Y:S01]  /*2250*/  REDG.E.ADD.F32.FTZ.RN.STRONG.GPU desc[UR10][R26.64], R31 ;  /* 0x0000001f1a0079a6 */ /* 0x000fe2000c12f30a */
[----:B-1----:R-:W-:-:S03]  /*2260*/  IMAD.WIDE R64, R6, UR15, R62 ;  /* 0x0000000f06407c25 */ /* 0x002fc6000f8e023e */
[----:B------:R1:W-:Y:S01]  /*2270*/  REDG.E.ADD.F32.FTZ.RN.STRONG.GPU desc[UR10][R24.64], R41 ;  /* 0x00000029180079a6 */ /* 0x0003e2000c12f30a */
[----:B------:R-:W-:-:S04]  /*2280*/  IMAD.WIDE R62, R37, UR15, R42 ;  /* 0x0000000f253e7c25 */ /* 0x000fc8000f8e022a */
[----:B------:R-:W-:Y:S02]  /*2290*/  IMAD R19, R67, UR14, RZ ;  /* 0x0000000e43137c24 */ /* 0x000fe4000f8e02ff */
[----:B------:R-:W-:Y:S02]  /*22a0*/  IMAD R21, R65, UR14, RZ ;  /* 0x0000000e41157c24 */ /* 0x000fe4000f8e02ff */
[----:B0-----:R-:W-:Y:S02]  /*22b0*/  IMAD R23, R63, UR14, RZ ;  /* 0x0000000e3f177c24 */ /* 0x001fe4000f8e02ff */
[----:B-1----:R-:W-:-:S04]  /*22c0*/  IMAD.WIDE.U32 R24, R66, UR14, RZ ;  /* 0x0000000e42187c25 */ /* 0x002fc8000f8e00ff */
[----:B------:R-:W-:Y:S01]  /*22d0*/  FMUL R57, R30, R7 ;  /* 0x000000071e397220 */ /* 0x000fe20000400000 */
[----:B------:R-:W-:Y:S02]  /*22e0*/  IMAD R19, R66, UR4, R19 ;  /* 0x0000000442137c24 */ /* 0x000fe4000f8e0213 */
[C---:B------:R-:W-:Y:S02]  /*22f0*/  IMAD R31, R64.reuse, UR6, R21 ;  /* 0x00000006401f7c24 */ /* 0x040fe4000f8e0215 */
[----:B------:R0:W-:Y:S01]  /*2300*/  REDG.E.ADD.F32.FTZ.RN.STRONG.GPU desc[UR10][R32.64], R57 ;  /* 0x00000039200079a6 */ /* 0x0001e2000c12f30a */
[----:B------:R-:W-:-:S04]  /*2310*/  IMAD.WIDE.U32 R26, R64, UR14, RZ ;  /* 0x0000000e401a7c25 */ /* 0x000fc8000f8e00ff */
[C---:B------:R-:W-:Y:S01]  /*2320*/  IMAD R21, R62.reuse, UR6, R23 ;  /* 0x000000063e157c24 */ /* 0x040fe2000f8e0217 */
[----:B------:R-:W-:Y:S01]  /*2330*/  IADD3 R23, P0, PT, R55, R24, RZ ;  /* 0x0000001837177210 */ /* 0x000fe20007f1e0ff */
[----:B------:R-:W-:Y:S01]  /*2340*/  IMAD.IADD R4, R25, 0x1, R19 ;  /* 0x0000000119047824 */ /* 0x000fe200078e0213 */
[----:B------:R-:W-:Y:S02]  /*2350*/  IADD3 R19, P3, PT, R55, R26, RZ ;  /* 0x0000001a37137210 */ /* 0x000fe40007f7e0ff */
[----:B------:R-:W-:Y:S01]  /*2360*/  IADD3 R8, PT, PT, R27, R31, RZ ;  /* 0x0000001f1b087210 */ /* 0x000fe20007ffe0ff */
[----:B------:R-:W-:Y:S01]  /*2370*/  IMAD.X R36, R53, 0x1, R4, P0 ;  /* 0x0000000135247824 */ /* 0x000fe200000e0604 */
[----:B0-----:R-:W-:Y:S01]  /*2380*/  LEA R32, P0, R19, UR8, 0x2 ;  /* 0x0000000813207c11 */ /* 0x001fe2000f8010ff */
[----:B------:R-:W-:Y:S01]  /*2390*/  IMAD.WIDE.U32 R28, R62, UR14, RZ ;  /* 0x0000000e3e1c7c25 */ /* 0x000fe2000f8e00ff */
[----:B------:R-:W-:Y:S02]  /*23a0*/  IADD3.X R38, PT, PT, R53, R8, RZ, P3, !PT ;  /* 0x0000000835267210 */ /* 0x000fe40001ffe4ff */
[----:B------:R-:W-:Y:S01]  /*23b0*/  LEA R62, P2, R23, UR8, 0x2 ;  /* 0x00000008173e7c11 */ /* 0x000fe2000f8410ff */
[----:B------:R-:W-:Y:S01]  /*23c0*/  IMAD.IADD R21, R29, 0x1, R21 ;  /* 0x000000011d157824 */ /* 0x000fe200078e0215 */
[----:B------:R-:W-:-:S02]  /*23d0*/  LEA.HI.X R33, R19, UR9, R38, 0x2, P0 ;  /* 0x0000000913217c11 */ /* 0x000fc400080f1426 */
[----:B------:R-:W-:Y:S01]  /*23e0*/  IADD3 R19, P0, PT, R55, R28, RZ ;  /* 0x0000001c37137210 */ /* 0x000fe20007f1e0ff */
[----:B------:R-:W-:Y:S01]  /*23f0*/  VIADD R0, R0, 0x2 ;  /* 0x0000000200007836 */ /* 0x000fe20000000000 */
[----:B------:R-:W-:Y:S02]  /*2400*/  LEA.HI.X R63, R23, UR9, R36, 0x2, P2 ;  /* 0x00000009173f7c11 */ /* 0x000fe400090f1424 */
[----:B------:R-:W-:Y:S02]  /*2410*/  LEA R64, P2, R19, UR8, 0x2 ;  /* 0x0000000813407c11 */ /* 0x000fe4000f8410ff */
[----:B------:R-:W-:Y:S01]  /*2420*/  IADD3.X R36, PT, PT, R53, R21, RZ, P0, !PT ;  /* 0x0000001535247210 */ /* 0x000fe200007fe4ff */
[C---:B------:R-:W-:Y:S01]  /*2430*/  FMUL R23, R30.reuse, R5 ;  /* 0x000000051e177220 */ /* 0x040fe20000400000 */
[----:B------:R-:W-:Y:S02]  /*2440*/  FMUL R25, R30, R3 ;  /* 0x000000031e197220 */ /* 0x000fe40000400000 */
[----:B------:R-:W-:-:S02]  /*2450*/  LEA.HI.X R65, R19, UR9, R36, 0x2, P2 ;  /* 0x0000000913417c11 */ /* 0x000fc400090f1424 */
[----:B------:R-:W-:Y:S01]  /*2460*/  IABS R19, R0 ;  /* 0x0000000000137213 */ /* 0x000fe20000000000 */
[----:B------:R-:W-:Y:S01]  /*2470*/  IMAD.WIDE R30, R2, UR15, R42 ;  /* 0x0000000f021e7c25 */ /* 0x000fe2000f8e022a */
[----:B------:R0:W-:Y:S04]  /*2480*/  REDG.E.ADD.F32.FTZ.RN.STRONG.GPU desc[UR10][R62.64], R23 ;  /* 0x000000173e0079a6 */ /* 0x0001e8000c12f30a */
[----:B------:R1:W-:Y:S01]  /*2490*/  REDG.E.ADD.F32.FTZ.RN.STRONG.GPU desc[UR10][R32.64], R25 ;  /* 0x00000019200079a6 */ /* 0x0003e2000c12f30a */
[----:B0-----:R-:W-:Y:S01]  /*24a0*/  MOV R23, R19 ;  /* 0x0000001300177202 */ /* 0x001fe20000000f00 */
[----:B------:R-:W-:-:S04]  /*24b0*/  IMAD R19, R31, UR14, RZ ;  /* 0x0000000e1f137c24 */ /* 0x000fc8000f8e02ff */
[----:B------:R-:W-:-:S04]  /*24c0*/  IMAD.HI.U32 R29, R23, UR7, RZ ;  /* 0x00000007171d7c27 */ /* 0x000fc8000f8e00ff */
[C---:B------:R-:W-:Y:S02]  /*24d0*/  IMAD R19, R30.reuse, UR6, R19 ;  /* 0x000000061e137c24 */ /* 0x040fe4000f8e0213 */
[----:B------:R-:W-:-:S04]  /*24e0*/  IMAD.WIDE.U32 R30, R30, UR14, RZ ;  /* 0x0000000e1e1e7c25 */ /* 0x000fc8000f8e00ff */
[----:B------:R-:W-:Y:S01]  /*24f0*/  IMAD.MOV R36, RZ, RZ, -R29 ;  /* 0x000000ffff247224 */ /* 0x000fe200078e0a1d */
[----:B------:R-:W-:Y:S02]  /*2500*/  IADD3 R29, P0, PT, R55, R30, RZ ;  /* 0x0000001e371d7210 */ /* 0x000fe40007f1e0ff */
[----:B------:R-:W-:Y:S01]  /*2510*/  IADD3 R19, PT, PT, R31, R19, RZ ;  /* 0x000000131f137210 */ /* 0x000fe20007ffe0ff */
[----:B------:R-:W-:-:S04]  /*2520*/  IMAD R23, R34, R36, R23 ;  /* 0x0000002422177224 */ /* 0x000fc800078e0217 */
[----:B-1----:R-:W-:Y:S01]  /*2530*/  IMAD.X R32, R53, 0x1, R19, P0 ;  /* 0x0000000135207824 */ /* 0x002fe200000e0613 */
[----:B------:R-:W-:Y:S01]  /*2540*/  ISETP.GT.U32.AND P0, PT, R34, R23, PT ;  /* 0x000000172200720c */ /* 0x000fe20003f04070 */
[----:B------:R-:W-:Y:S01]  /*2550*/  FMUL R38, R16, R39 ;  /* 0x0000002710267220 */ /* 0x000fe20000400000 */
[----:B------:R-:W-:-:S03]  /*2560*/  LEA R62, P2, R29, UR8, 0x2 ;  /* 0x000000081d3e7c11 */ /* 0x000fc6000f8410ff */
[----:B------:R-:W-:Y:S01]  /*2570*/  FMUL R38, R17, R38 ;  /* 0x0000002611267220 */ /* 0x000fe20000400000 */
[----:B------:R-:W-:-:S07]  /*2580*/  LEA.HI.X R63, R29, UR9, R32, 0x2, P2 ;  /* 0x000000091d3f7c11 */ /* 0x000fce00090f1420 */
[----:B------:R-:W-:Y:S01]  /*2590*/  @!P0 IADD3 R23, PT, PT, R23, -R34, RZ ;  /* 0x8000002217178210 */ /* 0x000fe20007ffe0ff */
[----:B------:R-:W-:-:S03]  /*25a0*/  FMUL R27, R38, R9 ;  /* 0x00000009261b7220 */ /* 0x000fc60000400000 */
[----:B------:R-:W-:Y:S01]  /*25b0*/  ISETP.GT.U32.AND P0, PT, R34, R23, PT ;  /* 0x000000172200720c */ /* 0x000fe20003f04070 */
[--C-:B------:R-:W-:Y:S01]  /*25c0*/  IMAD.WIDE R32, R40, UR15, R42.reuse ;  /* 0x0000000f28207c25 */ /* 0x100fe2000f8e022a */
[----:B------:R-:W-:Y:S01]  /*25d0*/  ISETP.GE.AND P2, PT, R0, RZ, PT ;  /* 0x000000ff0000720c */ /* 0x000fe20003f46270 */
[----:B------:R0:W-:Y:S02]  /*25e0*/  REDG.E.ADD.F32.FTZ.RN.STRONG.GPU desc[UR10][R64.64], R27 ;  /* 0x0000001b400079a6 */ /* 0x0001e4000c12f30a */
[----:B------:R-:W-:Y:S01]  /*25f0*/  FMUL R29, R38, R7 ;  /* 0x00000007261d7220 */ /* 0x000fe20000400000 */
[----:B------:R-:W-:-:S04]  /*2600*/  IMAD.WIDE R42, R6, UR15, R42 ;  /* 0x0000000f062a7c25 */ /* 0x000fc8000f8e022a */
[----:B------:R1:W-:Y:S01]  /*2610*/  REDG.E.ADD.F32.FTZ.RN.STRONG.GPU desc[UR10][R62.64], R29 ;  /* 0x0000001d3e0079a6 */ /* 0x0003e2000c12f30a */
[----:B0-----:R-:W-:Y:S02]  /*2620*/  IMAD R27, R33, UR14, RZ ;  /* 0x0000000e211b7c24 */ /* 0x001fe4000f8e02ff */
[----:B------:R-:W-:Y:S02]  /*2630*/  @!P0 IMAD.IADD R23, R23, 0x1, -R34 ;  /* 0x0000000117178824 */ /* 0x000fe400078e0a22 */
[C---:B------:R-:W-:Y:S02]  /*2640*/  IMAD R27, R32.reuse, UR6, R27 ;  /* 0x00000006201b7c24 */ /* 0x040fe4000f8e021b */
[----:B------:R-:W-:Y:S01]  /*2650*/  IMAD.WIDE.U32 R32, R32, UR14, RZ ;  /* 0x0000000e20207c25 */ /* 0x000fe2000f8e00ff */
[----:B------:R-:W-:-:S03]  /*2660*/  @!P2 IADD3 R23, PT, PT, -R23, RZ, RZ ;  /* 0x000000ff1717a210 */ /* 0x000fc60007ffe1ff */
[----:B------:R-:W-:Y:S01]  /*2670*/  IMAD.IADD R0, R33, 0x1, R27 ;  /* 0x0000000121007824 */ /* 0x000fe200078e021b */
[----:B------:R-:W-:Y:S02]  /*2680*/  IADD3 R25, P3, PT, R55, R32, RZ ;  /* 0x0000002037197210 */ /* 0x000fe40007f7e0ff */
[----:B-1----:R-:W-:Y:S02]  /*2690*/  SEL R29, R35, R23, !P1 ;  /* 0x00000017231d7207 */ /* 0x002fe40004800000 */
[----:B------:R-:W-:Y:S02]  /*26a0*/  LEA R62, P4, R25, UR8, 0x2 ;  /* 0x00000008193e7c11 */ /* 0x000fe4000f8810ff */
[----:B------:R-:W-:Y:S01]  /*26b0*/  IADD3.X R36, PT, PT, R53, R0, RZ, P3, !PT ;  /* 0x0000000035247210 */ /* 0x000fe20001ffe4ff */
[----:B------:R-:W-:-:S03]  /*26c0*/  IMAD R27, R43, UR14, RZ ;  /* 0x0000000e2b1b7c24 */ /* 0x000fc6000f8e02ff */
[----:B------:R-:W-:Y:S01]  /*26d0*/  LEA.HI.X R63, R25, UR9, R36, 0x2, P4 ;  /* 0x00000009193f7c11 */ /* 0x000fe2000a0f1424 */
[----:B------:R-:W-:Y:S01]  /*26e0*/  IMAD.WIDE.U32 R34, R42, UR14, RZ ;  /* 0x0000000e2a227c25 */ /* 0x000fe2000f8e00ff */
[----:B------:R-:W-:-:S03]  /*26f0*/  SHF.R.S32.HI R36, RZ, 0x1f, R29 ;  /* 0x0000001fff247819 */ /* 0x000fc6000001141d */
[----:B------:R-:W-:Y:S01]  /*2700*/  FMUL R25, R38, R5 ;  /* 0x0000000526197220 */ /* 0x000fe20000400000 */
[----:B------:R-:W-:Y:S01]  /*2710*/  IMAD R27, R42, UR6, R27 ;  /* 0x000000062a1b7c24 */ /* 0x000fe2000f8e021b */
[----:B------:R-:W-:Y:S02]  /*2720*/  LOP3.LUT R36, R36, UR15, RZ, 0xc0, !PT ;  /* 0x0000000f24247c12 */ /* 0x000fe4000f8ec0ff */
[----:B------:R-:W-:Y:S01]  /*2730*/  IADD3 R23, P0, PT, R55, R34, RZ ;  /* 0x0000002237177210 */ /* 0x000fe20007f1e0ff */
[----:B------:R0:W-:Y:S01]  /*2740*/  REDG.E.ADD.F32.FTZ.RN.STRONG.GPU desc[UR10][R62.64], R25 ;  /* 0x000000193e0079a6 */ /* 0x0001e2000c12f30a */
[----:B------:R-:W-:Y:S02]  /*2750*/  IMAD.IADD R27, R35, 0x1, R27 ;  /* 0x00000001231b7824 */ /* 0x000fe400078e021b */
[----:B------:R-:W-:Y:S02]  /*2760*/  LEA R42, P1, R23, UR8, 0x2 ;  /* 0x00000008172a7c11 */ /* 0x000fe4000f8210ff */
[----:B0-----:R-:W-:Y:S01]  /*2770*/  IADD3 R62, PT, PT, R29, R36, RZ ;  /* 0x000000241d3e7210 */ /* 0x001fe20007ffe0ff */
[----:B------:R-:W-:-:S03]  /*2780*/  IMAD.X R36, R53, 0x1, R27, P0 ;  /* 0x0000000135247824 */ /* 0x000fc600000e061b */
[----:B------:R-:W-:Y:S02]  /*2790*/  SHF.R.S32.HI R63, RZ, 0x1f, R62 ;  /* 0x0000001fff3f7819 */ /* 0x000fe4000001143e */
[----:B------:R-:W-:Y:S01]  /*27a0*/  LEA.HI.X R43, R23, UR9, R36, 0x2, P1 ;  /* 0x00000009172b7c11 */ /* 0x000fe200088f1424 */
[----:B------:R-:W-:-:S04]  /*27b0*/  IMAD.WIDE R36, R37, UR15, R62 ;  /* 0x0000000f25247c25 */ /* 0x000fc8000f8e023e */
[----:B------:R-:W-:-:S04]  /*27c0*/  IMAD R25, R37, UR14, RZ ;  /* 0x0000000e25197c24 */ /* 0x000fc8000f8e02ff */
[C---:B------:R-:W-:Y:S02]  /*27d0*/  IMAD R25, R36.reuse, UR6, R25 ;  /* 0x0000000624197c24 */ /* 0x040fe4000f8e0219 */
[----:B------:R-:W-:-:S04]  /*27e0*/  IMAD.WIDE.U32 R36, R36, UR14, RZ ;  /* 0x0000000e24247c25 */ /* 0x000fc8000f8e00ff */
[----:B------:R-:W-:Y:S01]  /*27f0*/  FMUL R29, R38, R3 ;  /* 0x00000003261d7220 */ /* 0x000fe20000400000 */
[----:B------:R-:W-:Y:S01]  /*2800*/  IADD3 R25, PT, PT, R37, R25, RZ ;  /* 0x0000001925197210 */ /* 0x000fe20007ffe0ff */
[----:B------:R-:W-:Y:S01]  /*2810*/  FMUL R52, R50, R39 ;  /* 0x0000002732347220 */ /* 0x000fe20000400000 */
[----:B------:R-:W-:Y:S02]  /*2820*/  IADD3 R23, P0, PT, R55, R36, RZ ;  /* 0x0000002437177210 */ /* 0x000fe40007f1e0ff */
[----:B------:R0:W-:Y:S02]  /*2830*/  REDG.E.ADD.F32.FTZ.RN.STRONG.GPU desc[UR10][R42.64], R29 ;  /* 0x0000001d2a0079a6 */ /* 0x0001e4000c12f30a */
[----:B------:R-:W-:Y:S01]  /*2840*/  LEA R64, P1, R23, UR8, 0x2 ;  /* 0x0000000817407c11 */ /* 0x000fe2000f8210ff */
[----:B------:R-:W-:-:S05]  /*2850*/  IMAD.X R38, R53, 0x1, R25, P0 ;  /* 0x0000000135267824 */ /* 0x000fca00000e0619 */
[----:B------:R-:W-:Y:S01]  /*2860*/  LEA.HI.X R65, R23, UR9, R38, 0x2, P1 ;  /* 0x0000000917417c11 */ /* 0x000fe200088f1426 */
[----:B------:R-:W-:-:S04]  /*2870*/  IMAD.WIDE R38, R2, UR15, R62 ;  /* 0x0000000f02267c25 */ /* 0x000fc8000f8e023e */
[----:B------:R-:W-:-:S04]  /*2880*/  IMAD R23, R39, UR14, RZ ;  /* 0x0000000e27177c24 */ /* 0x000fc8000f8e02ff */
[C---:B------:R-:W-:Y:S02]  /*2890*/  IMAD R23, R38.reuse, UR6, R23 ;  /* 0x0000000626177c24 */ /* 0x040fe4000f8e0217 */
[----:B------:R-:W-:-:S05]  /*28a0*/  IMAD.WIDE.U32 R38, R38, UR14, RZ ;  /* 0x0000000e26267c25 */ /* 0x000fca000f8e00ff */
[----:B------:R-:W-:Y:S02]  /*28b0*/  IADD3 R2, PT, PT, R39, R23, RZ ;  /* 0x0000001727027210 */ /* 0x000fe40007ffe0ff */
[----:B0-----:R-:W-:Y:S01]  /*28c0*/  IADD3 R42, P0, PT, R55, R38, RZ ;  /* 0x00000026372a7210 */ /* 0x001fe20007f1e0ff */
[----:B------:R-:W-:-:S03]  /*28d0*/  IMAD.WIDE R40, R40, UR15, R62 ;  /* 0x0000000f28287c25 */ /* 0x000fc6000f8e023e */
[----:B------:R-:W-:Y:S01]  /*28e0*/  LEA R66, P1, R42, UR8, 0x2 ;  /* 0x000000082a427c11 */ /* 0x000fe2000f8210ff */
[----:B------:R-:W-:-:S05]  /*28f0*/  IMAD.X R23, R53, 0x1, R2, P0 ;  /* 0x0000000135177824 */ /* 0x000fca00000e0602 */
[----:B------:R-:W-:Y:S01]  /*2900*/  LEA.HI.X R67, R42, UR9, R23, 0x2, P1 ;  /* 0x000000092a437c11 */ /* 0x000fe200088f1417 */
[----:B------:R-:W-:Y:S02]  /*2910*/  IMAD R23, R41, UR14, RZ ;  /* 0x0000000e29177c24 */ /* 0x000fe4000f8e02ff */
[----:B------:R-:W-:Y:S02]  /*2920*/  FMUL R52, R17, R52 ;  /* 0x0000003411347220 */ /* 0x000fe40000400000 */
[C---:B------:R-:W-:Y:S02]  /*2930*/  IMAD R23, R40.reuse, UR6, R23 ;  /* 0x0000000628177c24 */ /* 0x040fe4000f8e0217 */
[----:B------:R-:W-:-:S04]  /*2940*/  IMAD.WIDE.U32 R40, R40, UR14, RZ ;  /* 0x0000000e28287c25 */ /* 0x000fc8000f8e00ff */
[----:B------:R-:W-:Y:S01]  /*2950*/  FMUL R31, R52, R9 ;  /* 0x00000009341f7220 */ /* 0x000fe20000400000 */
[----:B------:R-:W-:Y:S01]  /*2960*/  IMAD.WIDE R62, R6, UR15, R62 ;  /* 0x0000000f063e7c25 */ /* 0x000fe2000f8e023e */
[----:B------:R-:W-:-:S03]  /*2970*/  IADD3 R6, PT, PT, R41, R23, RZ ;  /* 0x0000001729067210 */ /* 0x000fc60007ffe0ff */
[----:B------:R0:W-:Y:S01]  /*2980*/  REDG.E.ADD.F32.FTZ.RN.STRONG.GPU desc[UR10][R64.64], R31 ;  /* 0x0000001f400079a6 */ /* 0x0001e2000c12f30a */
[----:B------:R-:W-:-:S05]  /*2990*/  IADD3 R42, P0, PT, R55, R40, RZ ;  /* 0x00000028372a7210 */ /* 0x000fca0007f1e0ff */
[----:B------:R-:W-:Y:S01]  /*29a0*/  IMAD.X R23, R53, 0x1, R6, P0 ;  /* 0x0000000135177824 */ /* 0x000fe200000e0606 */
[----:B0-----:R-:W-:-:S04]  /*29b0*/  LEA R64, P1, R42, UR8, 0x2 ;  /* 0x000000082a407c11 */ /* 0x001fc8000f8210ff */
[----:B------:R-:W-:Y:S01]  /*29c0*/  LEA.HI.X R65, R42, UR9, R23, 0x2, P1 ;  /* 0x000000092a417c11 */ /* 0x000fe200088f1417 */
[----:B------:R-:W-:Y:S02]  /*29d0*/  IMAD R23, R63, UR14, RZ ;  /* 0x0000000e3f177c24 */ /* 0x000fe4000f8e02ff */
[----:B------:R-:W-:Y:S01]  /*29e0*/  FMUL R29, R52, R7 ;  /* 0x00000007341d7220 */ /* 0x000fe20000400000 */
[----:B------:R-:W-:-:S04]  /*29f0*/  IMAD.WIDE.U32 R42, R62, UR14, RZ ;  /* 0x0000000e3e2a7c25 */ /* 0x000fc8000f8e00ff */
[----:B------:R-:W-:Y:S01]  /*2a00*/  IMAD R23, R62, UR6, R23 ;  /* 0x000000063e177c24 */ /* 0x000fe2000f8e0217 */
[----:B------:R0:W-:Y:S04]  /*2a10*/  REDG.E.ADD.F32.FTZ.RN.STRONG.GPU desc[UR10][R66.64], R29 ;  /* 0x0000001d420079a6 */ /* 0x0001e8000c12f30a */
[----:B------:R-:W-:Y:S01]  /*2a20*/  IADD3 R23, PT, PT, R43, R23, RZ ;  /* 0x000000172b177210 */ /* 0x000fe20007ffe0ff */
[C---:B------:R-:W-:Y:S01]  /*2a30*/  FMUL R33, R52.reuse, R5 ;  /* 0x0000000534217220 */ /* 0x040fe20000400000 */
[----:B------:R-:W-:Y:S01]  /*2a40*/  FMUL R31, R52, R3 ;  /* 0x00000003341f7220 */ /* 0x000fe20000400000 */
[----:B0-----:R-:W-:-:S03]  /*2a50*/  IADD3 R29, P0, PT, R55, R42, RZ ;  /* 0x0000002a371d7210 */ /* 0x001fc60007f1e0ff */
[----:B------:R-:W-:Y:S01]  /*2a60*/  REDG.E.ADD.F32.FTZ.RN.STRONG.GPU desc[UR10][R64.64], R33 ;  /* 0x00000021400079a6 */ /* 0x000fe2000c12f30a */
[----:B------:R-:W-:Y:S01]  /*2a70*/  IABS R52, R11 ;  /* 0x0000000b00347213 */ /* 0x000fe20000000000 */
[----:B------:R-:W-:Y:S01]  /*2a80*/  IMAD.X R54, R53, 0x1, R23, P0 ;  /* 0x0000000135367824 */ /* 0x000fe200000e0617 */
[----:B------:R-:W-:-:S04]  /*2a90*/  LEA R62, P0, R29, UR8, 0x2 ;  /* 0x000000081d3e7c11 */ /* 0x000fc8000f8010ff */
[----:B------:R-:W-:Y:S01]  /*2aa0*/  LEA.HI.X R63, R29, UR9, R54, 0x2, P0 ;  /* 0x000000091d3f7c11 */ /* 0x000fe200080f1436 */
[----:B------:R-:W-:Y:S01]  /*2ab0*/  IMAD.HI.U32 R29, R52, UR5, RZ ;  /* 0x00000005341d7c27 */ /* 0x000fe2000f8e00ff */
[----:B------:R-:W-:-:S03]  /*2ac0*/  ISETP.GE.AND P1, PT, R11, RZ, PT ;  /* 0x000000ff0b00720c */ /* 0x000fc60003f26270 */
[----:B------:R0:W-:Y:S01]  /*2ad0*/  REDG.E.ADD.F32.FTZ.RN.STRONG.GPU desc[UR10][R62.64], R31 ;  /* 0x0000001f3e0079a6 */ /* 0x0001e2000c12f30a */
[----:B------:R-:W-:-:S05]  /*2ae0*/  IADD3 R29, PT, PT, -R29, RZ, RZ ;  /* 0x000000ff1d1d7210 */ /* 0x000fca0007ffe1ff */
[----:B------:R-:W-:-:S05]  /*2af0*/  IMAD R52, R29, UR12, R52 ;  /* 0x0000000c1d347c24 */ /* 0x000fca000f8e0234 */
[----:B------:R-:W-:-:S13]  /*2b00*/  ISETP.LT.U32.AND P0, PT, R52, UR12, PT ;  /* 0x0000000c34007c0c */ /* 0x000fda000bf01070 */
[----:B------:R-:W-:-:S05]  /*2b10*/  @!P0 VIADD R52, R52, -UR12 ;  /* 0x8000000c34348c36 */ /* 0x000fca0008000000 */
[----:B------:R-:W-:-:S13]  /*2b20*/  ISETP.LT.U32.AND P0, PT, R52, UR12, PT ;  /* 0x0000000c34007c0c */ /* 0x000fda000bf01070 */
[----:B------:R-:W-:-:S05]  /*2b30*/  @!P0 IADD3 R52, PT, PT, R52, -UR12, RZ ;  /* 0x8000000c34348c10 */ /* 0x000fca000fffe0ff */
[----:B------:R-:W-:-:S05]  /*2b40*/  @!P1 IMAD.MOV R52, RZ, RZ, -R52 ;  /* 0x000000ffff349224 */ /* 0x000fca00078e0a34 */
[----:B------:R-:W-:-:S04]  /*2b50*/  SEL R52, R49, R52, !P6 ;  /* 0x0000003431347207 */ /* 0x000fc80007000000 */
[----:B0-----:R-:W-:-:S04]  /*2b60*/  SHF.R.S32.HI R31, RZ, 0x1f, R52 ;  /* 0x0000001fff1f7819 */ /* 0x001fc80000011434 */
[----:B------:R-:W-:-:S04]  /*2b70*/  LOP3.LUT R31, R31, UR14, RZ, 0xc0, !PT ;  /* 0x0000000e1f1f7c12 */ /* 0x000fc8000f8ec0ff */
[----:B------:R-:W-:-:S04]  /*2b80*/  IADD3 R31, PT, PT, R52, R31, RZ ;  /* 0x0000001f341f7210 */ /* 0x000fc80007ffe0ff */
[----:B------:R-:W-:Y:S02]  /*2b90*/  IADD3 R52, P0, PT, R31, R60, RZ ;  /* 0x0000003c1f347210 */ /* 0x000fe40007f1e0ff */
[----:B------:R-:W-:Y:S02]  /*2ba0*/  SHF.R.S32.HI R29, RZ, 0x1f, R31 ;  /* 0x0000001fff1d7819 */ /* 0x000fe4000001141f */
[----:B------:R-:W-:-:S03]  /*2bb0*/  LEA R62, P1, R52, UR8, 0x2 ;  /* 0x00000008343e7c11 */ /* 0x000fc6000f8210ff */
[----:B------:R-:W-:-:S05]  /*2bc0*/  IMAD.X R33, R29, 0x1, R48, P0 ;  /* 0x000000011d217824 */ /* 0x000fca00000e0630 */
[----:B------:R-:W-:Y:S02]  /*2bd0*/  LEA.HI.X R63, R52, UR9, R33, 0x2, P1 ;  /* 0x00000009343f7c11 */ /* 0x000fe400088f1421 */
[----:B------:R-:W-:-:S04]  /*2be0*/  IADD3 R33, P0, PT, R31, R58, RZ ;  /* 0x0000003a1f217210 */ /* 0x000fc80007f1e0ff */
[----:B------:R-:W-:Y:S02]  /*2bf0*/  LEA R68, P1, R33, UR8, 0x2 ;  /* 0x0000000821447c11 */ /* 0x000fe4000f8210ff */
[----:B------:R-:W-:Y:S01]  /*2c00*/  IADD3.X R54, PT, PT, R29, R47, RZ, P0, !PT ;  /* 0x0000002f1d367210 */ /* 0x000fe200007fe4ff */
[----:B------:R-:W-:-:S03]  /*2c10*/  FMUL R52, R14, R51 ;  /* 0x000000330e347220 */ /* 0x000fc60000400000 */
[----:B------:R-:W-:Y:S02]  /*2c20*/  LEA.HI.X R69, R33, UR9, R54, 0x2, P1 ;  /* 0x0000000921457c11 */ /* 0x000fe400088f1436 */
[----:B------:R-:W-:Y:S01]  /*2c30*/  IADD3 R33, P0, PT, R31, R56, RZ ;  /* 0x000000381f217210 */ /* 0x000fe20007f1e0ff */
[----:B------:R-:W-:-:S03]  /*2c40*/  FMUL R52, R17, R52 ;  /* 0x0000003411347220 */ /* 0x000fc60000400000 */
[----:B------:R-:W-:Y:S01]  /*2c50*/  LEA R66, P1, R33, UR8, 0x2 ;  /* 0x0000000821427c11 */ /* 0x000fe2000f8210ff */
[----:B------:R-:W-:Y:S02]  /*2c60*/  IMAD.X R54, R29, 0x1, R10, P0 ;  /* 0x000000011d367824 */ /* 0x000fe400000e060a */
[C---:B------:R-:W-:Y:S01]  /*2c70*/  FMUL R35, R52.reuse, R9 ;  /* 0x0000000934237220 */ /* 0x040fe20000400000 */
[----:B------:R-:W-:Y:S02]  /*2c80*/  FMUL R37, R52, R7 ;  /* 0x0000000734257220 */ /* 0x000fe40000400000 */
[----:B------:R-:W-:Y:S02]  /*2c90*/  LEA.HI.X R67, R33, UR9, R54, 0x2, P1 ;  /* 0x0000000921437c11 */ /* 0x000fe400088f1436 */
[----:B------:R0:W-:Y:S01]  /*2ca0*/  REDG.E.ADD.F32.FTZ.RN.STRONG.GPU desc[UR10][R62.64], R35 ;  /* 0x000000233e0079a6 */ /* 0x0001e2000c12f30a */
[----:B------:R-:W-:-:S03]  /*2cb0*/  IADD3 R33, P0, PT, R31, R18, RZ ;  /* 0x000000121f217210 */ /* 0x000fc60007f1e0ff */
[----:B------:R1:W-:Y:S01]  /*2cc0*/  REDG.E.ADD.F32.FTZ.RN.STRONG.GPU desc[UR10][R68.64], R37 ;  /* 0x00000025440079a6 */ /* 0x0003e2000c12f30a */
[----:B------:R-:W-:Y:S02]  /*2cd0*/  IADD3.X R54, PT, PT, R29, R12, RZ, P0, !PT ;  /* 0x0000000c1d367210 */ /* 0x000fe400007fe4ff */
[----:B------:R-:W-:Y:S01]  /*2ce0*/  LEA R64, P1, R33, UR8, 0x2 ;  /* 0x0000000821407c11 */ /* 0x000fe2000f8210ff */
[C---:B0-----:R-:W-:Y:S01]  /*2cf0*/  FMUL R35, R52.reuse, R5 ;  /* 0x0000000534237220 */ /* 0x041fe20000400000 */
[----:B-1----:R-:W-:Y:S01]  /*2d00*/  FMUL R37, R52, R3 ;  /* 0x0000000334257220 */ /* 0x002fe20000400000 */
[----:B------:R-:W-:-:S03]  /*2d10*/  IADD3 R52, P0, PT, R31, R20, RZ ;  /* 0x000000141f347210 */ /* 0x000fc60007f1e0ff */
[----:B------:R0:W-:Y:S01]  /*2d20*/  REDG.E.ADD.F32.FTZ.RN.STRONG.GPU desc[UR10][R66.64], R35 ;  /* 0x00000023420079a6 */ /* 0x0001e2000c12f30a */
[----:B------:R-:W-:Y:S02]  /*2d30*/  LEA.HI.X R65, R33, UR9, R54, 0x2, P1 ;  /* 0x0000000921417c11 */ /* 0x000fe400088f1436 */
[C---:B------:R-:W-:Y:S01]  /*2d40*/  LEA R62, P1, R52.reuse, UR8, 0x2 ;  /* 0x00000008343e7c11 */ /* 0x040fe2000f8210ff */
[----:B------:R-:W-:Y:S02]  /*2d50*/  IMAD.X R33, R29, 0x1, R46, P0 ;  /* 0x000000011d217824 */ /* 0x000fe400000e062e */
[----:B------:R1:W-:Y:S03]  /*2d60*/  REDG.E.ADD.F32.FTZ.RN.STRONG.GPU desc[UR10][R64.64], R37 ;  /* 0x00000025400079a6 */ /* 0x0003e6000c12f30a */
        /* <DEDUP_REMOVED lines=8> */
[----:B0-----:R-:W-:Y:S01]  /*2df0*/  LEA R66, P1, R33, UR8, 0x2 ;  /* 0x0000000821427c11 */ /* 0x001fe2000f8210ff */
[----:B------:R-:W-:Y:S02]  /*2e00*/  IMAD.X R54, R29, 0x1, R4, P0 ;  /* 0x000000011d367824 */ /* 0x000fe400000e0604 */
[C---:B------:R-:W-:Y:S01]  /*2e10*/  FMUL R35, R52.reuse, R9 ;  /* 0x0000000934237220 */ /* 0x040fe20000400000 */
[----:B-1----:R-:W-:Y:S02]  /*2e20*/  FMUL R37, R52, R7 ;  /* 0x0000000734257220 */ /* 0x002fe40000400000 */
        /* <DEDUP_REMOVED lines=11> */
[----:B------:R-:W-:Y:S01]  /*2ee0*/  LEA R62, P1, R52, UR8, 0x2 ;  /* 0x00000008343e7c11 */ /* 0x000fe2000f8210ff */
[----:B------:R-:W-:Y:S02]  /*2ef0*/  IMAD.X R33, R29, 0x1, R21, P0 ;  /* 0x000000011d217824 */ /* 0x000fe400000e0615 */
[----:B------:R-:W-:Y:S01]  /*2f00*/  FMUL R54, R16, R51 ;  /* 0x0000003310367220 */ /* 0x000fe20000400000 */
[----:B------:R1:W-:Y:S02]  /*2f10*/  REDG.E.ADD.F32.FTZ.RN.STRONG.GPU desc[UR10][R64.64], R37 ;  /* 0x00000025400079a6 */ /* 0x0003e4000c12f30a */
[----:B------:R-:W-:Y:S02]  /*2f20*/  LEA.HI.X R63, R52, UR9, R33, 0x2, P1 ;  /* 0x00000009343f7c11 */ /* 0x000fe400088f1421 */
[----:B------:R-:W-:-:S04]  /*2f30*/  IADD3 R52, P0, PT, R31, R30, RZ ;  /* 0x0000001e1f347210 */ /* 0x000fc80007f1e0ff */
[----:B0-----:R-:W-:Y:S02]  /*2f40*/  LEA R66, P1, R52, UR8, 0x2 ;  /* 0x0000000834427c11 */ /* 0x001fe4000f8210ff */
[----:B------:R-:W-:-:S04]  /*2f50*/  IADD3.X R33, PT, PT, R29, R19, RZ, P0, !PT ;  /* 0x000000131d217210 */ /* 0x000fc800007fe4ff */
[----:B------:R-:W-:Y:S02]  /*2f60*/  LEA.HI.X R67, R52, UR9, R33, 0x2, P1 ;  /* 0x0000000934437c11 */ /* 0x000fe400088f1421 */
[----:B------:R-:W-:Y:S01]  /*2f70*/  IADD3 R52, P0, PT, R31, R32, RZ ;  /* 0x000000201f347210 */ /* 0x000fe20007f1e0ff */
[----:B------:R-:W-:-:S03]  /*2f80*/  FMUL R54, R17, R54 ;  /* 0x0000003611367220 */ /* 0x000fc60000400000 */
[----:B-1----:R-:W-:Y:S01]  /*2f90*/  LEA R64, P1, R52, UR8, 0x2 ;  /* 0x0000000834407c11 */ /* 0x002fe2000f8210ff */
[----:B------:R-:W-:Y:S02]  /*2fa0*/  IMAD.X R33, R29, 0x1, R0, P0 ;  /* 0x000000011d217824 */ /* 0x000fe400000e0600 */
[----:B------:R-:W-:-:S03]  /*2fb0*/  FMUL R35, R54, R9 ;  /* 0x0000000936237220 */ /* 0x000fc60000400000 */
[----:B------:R-:W-:Y:S02]  /*2fc0*/  LEA.HI.X R65, R52, UR9, R33, 0x2, P1 ;  /* 0x0000000934417c11 */ /* 0x000fe400088f1421 */
[----:B------:R0:W-:Y:S01]  /*2fd0*/  REDG.E.ADD.F32.FTZ.RN.STRONG.GPU desc[UR10][R62.64], R35 ;  /* 0x000000233e0079a6 */ /* 0x0001e2000c12f30a */
[----:B------:R-:W-:-:S04]  /*2fe0*/  IADD3 R52, P0, PT, R31, R34, RZ ;  /* 0x000000221f347210 */ /* 0x000fc80007f1e0ff */
[----:B------:R-:W-:Y:S01]  /*2ff0*/  IADD3.X R33, PT, PT, R29, R27, RZ, P0, !PT ;  /* 0x0000001b1d217210 */ /* 0x000fe200007fe4ff */
[----:B------:R-:W-:-:S05]  /*3000*/  FMUL R37, R54, R7 ;  /* 0x0000000736257220 */ /* 0x000fca0000400000 */
[----:B------:R1:W-:Y:S01]  /*3010*/  REDG.E.ADD.F32.FTZ.RN.STRONG.GPU desc[UR10][R66.64], R37 ;  /* 0x00000025420079a6 */ /* 0x0003e2000c12f30a */
[----:B0-----:R-:W-:-:S04]  /*3020*/  LEA R62, P1, R52, UR8, 0x2 ;  /* 0x00000008343e7c11 */ /* 0x001fc8000f8210ff */
[----:B------:R-:W-:Y:S02]  /*3030*/  LEA.HI.X R63, R52, UR9, R33, 0x2, P1 ;  /* 0x00000009343f7c11 */ /* 0x000fe400088f1421 */
[----:B------:R-:W-:Y:S01]  /*3040*/  IADD3 R52, P0, PT, R31, R36, RZ ;  /* 0x000000241f347210 */ /* 0x000fe20007f1e0ff */
[----:B------:R-:W-:-:S04]  /*3050*/  FMUL R35, R54, R5 ;  /* 0x0000000536237220 */ /* 0x000fc80000400000 */
[----:B------:R-:W-:Y:S01]  /*3060*/  IMAD.X R33, R29, 0x1, R25, P0 ;  /* 0x000000011d217824 */ /* 0x000fe200000e0619 */
[C---:B-1----:R-:W-:Y:S01]  /*3070*/  LEA R66, P1, R52.reuse, UR8, 0x2 ;  /* 0x0000000834427c11 */ /* 0x042fe2000f8210ff */
[----:B------:R0:W-:Y:S03]  /*3080*/  REDG.E.ADD.F32.FTZ.RN.STRONG.GPU desc[UR10][R64.64], R35 ;  /* 0x00000023400079a6 */ /* 0x0001e6000c12f30a */
[----:B------:R-:W-:Y:S02]  /*3090*/  LEA.HI.X R67, R52, UR9, R33, 0x2, P1 ;  /* 0x0000000934437c11 */ /* 0x000fe400088f1421 */
[----:B------:R-:W-:Y:S01]  /*30a0*/  IADD3 R52, P0, PT, R31, R38, RZ ;  /* 0x000000261f347210 */ /* 0x000fe20007f1e0ff */
[----:B------:R-:W-:-:S03]  /*30b0*/  FMUL R39, R54, R3 ;  /* 0x0000000336277220 */ /* 0x000fc60000400000 */
[----:B------:R-:W-:Y:S02]  /*30c0*/  IADD3.X R33, PT, PT, R29, R2, RZ, P0, !PT ;  /* 0x000000021d217210 */ /* 0x000fe400007fe4ff */
[----:B0-----:R-:W-:Y:S01]  /*30d0*/  LEA R64, P1, R52, UR8, 0x2 ;  /* 0x0000000834407c11 */ /* 0x001fe2000f8210ff */
[----:B------:R-:W-:Y:S01]  /*30e0*/  FMUL R54, R50, R51 ;  /* 0x0000003332367220 */ /* 0x000fe20000400000 */
[----:B------:R0:W-:Y:S02]  /*30f0*/  REDG.E.ADD.F32.FTZ.RN.STRONG.GPU desc[UR10][R62.64], R39 ;  /* 0x000000273e0079a6 */ /* 0x0001e4000c12f30a */
[----:B------:R-:W-:Y:S02]  /*3100*/  LEA.HI.X R65, R52, UR9, R33, 0x2, P1 ;  /* 0x0000000934417c11 */ /* 0x000fe400088f1421 */
[----:B------:R-:W-:Y:S01]  /*3110*/  IADD3 R52, P0, PT, R31, R40, RZ ;  /* 0x000000281f347210 */ /* 0x000fe20007f1e0ff */
[----:B------:R-:W-:-:S04]  /*3120*/  FMUL R54, R17, R54 ;  /* 0x0000003611367220 */ /* 0x000fc80000400000 */
[----:B------:R-:W-:Y:S02]  /*3130*/  IMAD.X R33, R29, 0x1, R6, P0 ;  /* 0x000000011d217824 */ /* 0x000fe400000e0606 */
[----:B------:R-:W-:Y:S01]  /*3140*/  FMUL R37, R54, R9 ;  /* 0x0000000936257220 */ /* 0x000fe20000400000 */
[----:B------:R-:W-:Y:S02]  /*3150*/  IADD3 R31, P0, PT, R31, R42, RZ ;  /* 0x0000002a1f1f7210 */ /* 0x000fe40007f1e0ff */
[C---:B0-----:R-:W-:Y:S02]  /*3160*/  LEA R62, P1, R52.reuse, UR8, 0x2 ;  /* 0x00000008343e7c11 */ /* 0x041fe4000f8210ff */
[----:B------:R0:W-:Y:S02]  /*3170*/  REDG.E.ADD.F32.FTZ.RN.STRONG.GPU desc[UR10][R66.64], R37 ;  /* 0x00000025420079a6 */ /* 0x0001e4000c12f30a */
[----:B------:R-:W-:Y:S02]  /*3180*/  LEA.HI.X R63, R52, UR9, R33, 0x2, P1 ;  /* 0x00000009343f7c11 */ /* 0x000fe400088f1421 */
[----:B------:R-:W-:-:S02]  /*3190*/  IADD3.X R52, PT, PT, R29, R23, RZ, P0, !PT ;  /* 0x000000171d347210 */ /* 0x000fc400007fe4ff */
[----:B0-----:R-:W-:-:S04]  /*31a0*/  LEA R66, P0, R31, UR8, 0x2 ;  /* 0x000000081f427c11 */ /* 0x001fc8000f8010ff */
[----:B------:R-:W-:Y:S01]  /*31b0*/  LEA.HI.X R67, R31, UR9, R52, 0x2, P0 ;  /* 0x000000091f437c11 */ /* 0x000fe200080f1434 */
[----:B------:R-:W-:-:S05]  /*31c0*/  VIADD R31, R11, 0x1 ;  /* 0x000000010b1f7836 */ /* 0x000fca0000000000 */
[----:B------:R-:W-:-:S05]  /*31d0*/  IABS R52, R31 ;  /* 0x0000001f00347213 */ /* 0x000fca0000000000 */
[----:B------:R-:W-:-:S05]  /*31e0*/  IMAD.HI.U32 R29, R52, UR5, RZ ;  /* 0x00000005341d7c27 */ /* 0x000fca000f8e00ff */
[----:B------:R-:W-:-:S05]  /*31f0*/  IADD3 R29, PT, PT, -R29, RZ, RZ ;  /* 0x000000ff1d1d7210 */ /* 0x000fca0007ffe1ff */
[----:B------:R-:W-:-:S05]  /*3200*/  IMAD R29, R29, UR12, R52 ;  /* 0x0000000c1d1d7c24 */ /* 0x000fca000f8e0234 */
[----:B------:R-:W-:Y:S02]  /*3210*/  ISETP.LT.U32.AND P0, PT, R29, UR12, PT ;  /* 0x0000000c1d007c0c */ /* 0x000fe4000bf01070 */
[----:B------:R-:W-:-:S11]  /*3220*/  ISETP.GE.AND P1, PT, R31, RZ, PT ;  /* 0x000000ff1f00720c */ /* 0x000fd60003f26270 */
[----:B------:R-:W-:-:S05]  /*3230*/  @!P0 VIADD R29, R29, -UR12 ;  /* 0x8000000c1d1d8c36 */ /* 0x000fca0008000000 */
[----:B------:R-:W-:Y:S01]  /*3240*/  ISETP.LT.U32.AND P0, PT, R29, UR12, PT ;  /* 0x0000000c1d007c0c */ /* 0x000fe2000bf01070 */
[C---:B------:R-:W-:Y:S01]  /*3250*/  FMUL R35, R54.reuse, R7 ;  /* 0x0000000736237220 */ /* 0x040fe20000400000 */
[----:B------:R-:W-:-:S04]  /*3260*/  FMUL R33, R54, R5 ;  /* 0x0000000536217220 */ /* 0x000fc80000400000 */
[----:B------:R-:W-:Y:S04]  /*3270*/  REDG.E.ADD.F32.FTZ.RN.STRONG.GPU desc[UR10][R64.64], R35 ;  /* 0x00000023400079a6 */ /* 0x000fe8000c12f30a */
[----:B------:R0:W-:Y:S03]  /*3280*/  REDG.E.ADD.F32.FTZ.RN.STRONG.GPU desc[UR10][R62.64], R33 ;  /* 0x000000213e0079a6 */ /* 0x0001e6000c12f30a */
        /* <DEDUP_REMOVED lines=17> */
[----:B------:R0:W-:Y:S04]  /*33a0*/  REDG.E.ADD.F32.FTZ.RN.STRONG.GPU desc[UR10][R66.64], R54 ;  /* 0x00000036420079a6 */ /* 0x0001e8000c12f30a */
[----:B------:R-:W-:Y:S01]  /*33b0*/  IMAD.X R29, R31, 0x1, R10, P0 ;  /* 0x000000011f1d7824 */ /* 0x000fe200000e060a */
[----:B0-----:R-:W-:Y:S01]  /*33c0*/  LEA R66, P1, R52, UR8, 0x2 ;  /* 0x0000000834427c11 */ /* 0x001fe2000f8210ff */
[----:B------:R-:W-:-:S03]  /*33d0*/  FMUL R54, R14, R15 ;  /* 0x0000000f0e367220 */ /* 0x000fc60000400000 */
[----:B------:R-:W-:Y:S02]  /*33e0*/  LEA.HI.X R67, R52, UR9, R29, 0x2, P1 ;  /* 0x0000000934437c11 */ /* 0x000fe400088f141d */
[----:B------:R-:W-:Y:S01]  /*33f0*/  IADD3 R52, P0, PT, R33, R18, RZ ;  /* 0x0000001221347210 */ /* 0x000fe20007f1e0ff */
[----:B------:R-:W-:-:S03]  /*3400*/  FMUL R54, R17, R54 ;  /* 0x0000003611367220 */ /* 0x000fc60000400000 */
[----:B------:R-:W-:Y:S02]  /*3410*/  LEA R64, P1, R52, UR8, 0x2 ;  /* 0x0000000834407c11 */ /* 0x000fe4000f8210ff */
[----:B------:R-:W-:Y:S01]  /*3420*/  IADD3.X R29, PT, PT, R31, R12, RZ, P0, !PT ;  /* 0x0000000c1f1d7210 */ /* 0x000fe200007fe4ff */
[----:B------:R-:W-:-:S03]  /*3430*/  FMUL R35, R54, R9 ;  /* 0x0000000936237220 */ /* 0x000fc60000400000 */
[----:B------:R-:W-:Y:S02]  /*3440*/  LEA.HI.X R65, R52, UR9, R29, 0x2, P1 ;  /* 0x0000000934417c11 */ /* 0x000fe400088f141d */
[----:B------:R-:W-:Y:S01]  /*3450*/  IADD3 R52, P0, PT, R33, R20, RZ ;  /* 0x0000001421347210 */ /* 0x000fe20007f1e0ff */
[----:B------:R0:W-:Y:S04]  /*3460*/  REDG.E.ADD.F32.FTZ.RN.STRONG.GPU desc[UR10][R62.64], R35 ;  /* 0x000000233e0079a6 */ /* 0x0001e8000c12f30a */
[----:B------:R-:W-:Y:S02]  /*3470*/  IMAD.X R29, R31, 0x1, R46, P0 ;  /* 0x000000011f1d7824 */ /* 0x000fe400000e062e */
[----:B------:R-:W-:-:S05]  /*3480*/  FMUL R37, R54, R7 ;  /* 0x0000000736257220 */ /* 0x000fca0000400000 */
[----:B------:R1:W-:Y:S01]  /*3490*/  REDG.E.ADD.F32.FTZ.RN.STRONG.GPU desc[UR10][R68.64], R37 ;  /* 0x00000025440079a6 */ /* 0x0003e2000c12f30a */
[----:B0-----:R-:W-:-:S04]  /*34a0*/  LEA R62, P1, R52, UR8, 0x2 ;  /* 0x00000008343e7c11 */ /* 0x001fc8000f8210ff */
[----:B------:R-:W-:Y:S02]  /*34b0*/  LEA.HI.X R63, R52, UR9, R29, 0x2, P1 ;  /* 0x00000009343f7c11 */ /* 0x000fe400088f141d */
[----:B------:R-:W-:-:S04]  /*34c0*/  IADD3 R52, P0, PT, R33, R22, RZ ;  /* 0x0000001621347210 */ /* 0x000fc80007f1e0ff */
[----:B-1----:R-:W-:Y:S02]  /*34d0*/  LEA R68, P1, R52, UR8, 0x2 ;  /* 0x0000000834447c11 */ /* 0x002fe4000f8210ff */
[----:B------:R-:W-:Y:S01]  /*34e0*/  IADD3.X R29, PT, PT, R31, R45, RZ, P0, !PT ;  /* 0x0000002d1f1d7210 */ /* 0x000fe200007fe4ff */
[----:B------:R-:W-:-:S03]  /*34f0*/  FMUL R35, R54, R5 ;  /* 0x0000000536237220 */ /* 0x000fc60000400000 */
[----:B------:R-:W-:Y:S02]  /*3500*/  LEA.HI.X R69, R52, UR9, R29, 0x2, P1 ;  /* 0x0000000934457c11 */ /* 0x000fe400088f141d */
[----:B------:R-:W-:Y:S01]  /*3510*/  IADD3 R52, P0, PT, R33, R24, RZ ;  /* 0x0000001821347210 */ /* 0x000fe20007f1e0ff */
[----:B------:R0:W-:Y:S04]  /*3520*/  REDG.E.ADD.F32.FTZ.RN.STRONG.GPU desc[UR10][R66.64], R35 ;  /* 0x00000023420079a6 */ /* 0x0001e8000c12f30a */
[----:B------:R-:W-:Y:S02]  /*3530*/  IMAD.X R29, R31, 0x1, R4, P0 ;  /* 0x000000011f1d7824 */ /* 0x000fe400000e0604 */
[----:B------:R-:W-:Y:S01]  /*3540*/  FMUL R37, R54, R3 ;  /* 0x0000000336257220 */ /* 0x000fe20000400000 */
[----:B------:R-:W-:-:S04]  /*3550*/  FMUL R54, R44, R15 ;  /* 0x0000000f2c367220 */ /* 0x000fc80000400000 */
[----:B------:R1:W-:Y:S01]  /*3560*/  REDG.E.ADD.F32.FTZ.RN.STRONG.GPU desc[UR10][R64.64], R37 ;  /* 0x00000025400079a6 */ /* 0x0003e2000c12f30a */
[----:B0-----:R-:W-:-:S04]  /*3570*/  LEA R66, P1, R52, UR8, 0x2 ;  /* 0x0000000834427c11 */ /* 0x001fc8000f8210ff */
[----:B------:R-:W-:Y:S02]  /*3580*/  LEA.HI.X R67, R52, UR9, R29, 0x2, P1 ;  /* 0x0000000934437c11 */ /* 0x000fe400088f141d */
[----:B------:R-:W-:Y:S01]  /*3590*/  IADD3 R52, P0, PT, R33, R26, RZ ;  /* 0x0000001a21347210 */ /* 0x000fe20007f1e0ff */
[----:B------:R-:W-:-:S03]  /*35a0*/  FMUL R54, R17, R54 ;  /* 0x0000003611367220 */ /* 0x000fc60000400000 */
[----:B-1----:R-:W-:Y:S02]  /*35b0*/  LEA R64, P1, R52, UR8, 0x2 ;  /* 0x0000000834407c11 */ /* 0x002fe4000f8210ff */
[----:B------:R-:W-:Y:S01]  /*35c0*/  IADD3.X R29, PT, PT, R31, R8, RZ, P0, !PT ;  /* 0x000000081f1d7210 */ /* 0x000fe200007fe4ff */
[----:B------:R-:W-:-:S03]  /*35d0*/  FMUL R35, R54, R9 ;  /* 0x0000000936237220 */ /* 0x000fc60000400000 */
[----:B------:R-:W-:Y:S02]  /*35e0*/  LEA.HI.X R65, R52, UR9, R29, 0x2, P1 ;  /* 0x0000000934417c11 */ /* 0x000fe400088f141d */
[----:B------:R-:W-:Y:S01]  /*35f0*/  IADD3 R52, P0, PT, R33, R28, RZ ;  /* 0x0000001c21347210 */ /* 0x000fe20007f1e0ff */
[----:B------:R0:W-:Y:S01]  /*3600*/  REDG.E.ADD.F32.FTZ.RN.STRONG.GPU desc[UR10][R62.64], R35 ;  /* 0x000000233e0079a6 */ /* 0x0001e2000c12f30a */
[----:B------:R-:W-:-:S03]  /*3610*/  FMUL R37, R54, R7 ;  /* 0x0000000736257220 */ /* 0x000fc60000400000 */
[----:B------:R-:W-:Y:S02]  /*3620*/  IMAD.X R29, R31, 0x1, R21, P0 ;  /* 0x000000011f1d7824 */ /* 0x000fe400000e0615 */
[----:B------:R1:W-:Y:S01]  /*3630*/  REDG.E.ADD.F32.FTZ.RN.STRONG.GPU desc[UR10][R68.64], R37 ;  /* 0x00000025440079a6 */ /* 0x0003e2000c12f30a */
[----:B0-----:R-:W-:Y:S01]  /*3640*/  LEA R62, P1, R52, UR8, 0x2 ;  /* 0x00000008343e7c11 */ /* 0x001fe2000f8210ff */
[----:B------:R-:W-:-:S03]  /*3650*/  FMUL R35, R54, R5 ;  /* 0x0000000536237220 */ /* 0x000fc60000400000 */
[----:B------:R-:W-:Y:S02]  /*3660*/  LEA.HI.X R63, R52, UR9, R29, 0x2, P1 ;  /* 0x00000009343f7c11 */ /* 0x000fe400088f141d */
[----:B------:R-:W-:Y:S01]  /*3670*/  IADD3 R52, P0, PT, R33, R30, RZ ;  /* 0x0000001e21347210 */ /* 0x000fe20007f1e0ff */
[----:B------:R0:W-:Y:S03]  /*3680*/  REDG.E.ADD.F32.FTZ.RN.STRONG.GPU desc[UR10][R66.64], R35 ;  /* 0x00000023420079a6 */ /* 0x0001e6000c12f30a */
[----:B------:R-:W-:Y:S01]  /*3690*/  IADD3.X R29, PT, PT, R31, R19, RZ, P0, !PT ;  /* 0x000000131f1d7210 */ /* 0x000fe200007fe4ff */
[----:B-1----:R-:W-:Y:S01]  /*36a0*/  FMUL R37, R54, R3 ;  /* 0x0000000336257220 */ /* 0x002fe20000400000 */
[----:B------:R-:W-:-:S04]  /*36b0*/  FMUL R54, R16, R15 ;  /* 0x0000000f10367220 */ /* 0x000fc80000400000 */
[----:B------:R1:W-:Y:S01]  /*36c0*/  REDG.E.ADD.F32.FTZ.RN.STRONG.GPU desc[UR10][R64.64], R37 ;  /* 0x00000025400079a6 */ /* 0x0003e2000c12f30a */
[----:B0-----:R-:W-:-:S04]  /*36d0*/  LEA R66, P1, R52, UR8, 0x2 ;  /* 0x0000000834427c11 */ /* 0x001fc8000f8210ff */
        /* <DEDUP_REMOVED lines=8> */
[----:B------:R-:W-:Y:S01]  /*3760*/  IADD3 R52, P0, PT, R33, R34, RZ ;  /* 0x0000002221347210 */ /* 0x000fe20007f1e0ff */
[----:B------:R-:W-:-:S03]  /*3770*/  FMUL R37, R54, R7 ;  /* 0x0000000736257220 */ /* 0x000fc60000400000 */
[----:B------:R-:W-:Y:S02]  /*3780*/  IADD3.X R29, PT, PT, R31, R27, RZ, P0, !PT ;  /* 0x0000001b1f1d7210 */ /* 0x000fe400007fe4ff */
[----:B------:R1:W-:Y:S01]  /*3790*/  REDG.E.ADD.F32.FTZ.RN.STRONG.GPU desc[UR10][R66.64], R37 ;  /* 0x00000025420079a6 */ /* 0x0003e2000c12f30a */
[----:B0-----:R-:W-:-:S04]  /*37a0*/  LEA R62, P1, R52, UR8, 0x2 ;  /* 0x00000008343e7c11 */ /* 0x001fc8000f8210ff */
[----:B------:R-:W-:Y:S02]  /*37b0*/  LEA.HI.X R63, R52, UR9, R29, 0x2, P1 ;  /* 0x00000009343f7c11 */ /* 0x000fe400088f141d */
[----:B------:R-:W-:Y:S01]  /*37c0*/  IADD3 R52, P0, PT, R33, R36, RZ ;  /* 0x0000002421347210 */ /* 0x000fe20007f1e0ff */
[C---:B------:R-:W-:Y:S01]  /*37d0*/  FMUL R35, R54.reuse, R5 ;  /* 0x0000000536237220 */ /* 0x040fe20000400000 */
[----:B-1----:R-:W-:Y:S01]  /*37e0*/  FMUL R37, R54, R3 ;  /* 0x0000000336257220 */ /* 0x002fe20000400000 */
[----:B------:R-:W-:Y:S01]  /*37f0*/  FMUL R54, R50, R15 ;  /* 0x0000000f32367220 */ /* 0x000fe20000400000 */
[C---:B------:R-:W-:Y:S01]  /*3800*/  LEA R66, P1, R52.reuse, UR8, 0x2 ;  /* 0x0000000834427c11 */ /* 0x040fe2000f8210ff */
[----:B------:R-:W-:Y:S01]  /*3810*/  IMAD.X R15, R31, 0x1, R25, P0 ;  /* 0x000000011f0f7824 */ /* 0x000fe200000e0619 */
[----:B------:R0:W-:Y:S04]  /*3820*/  REDG.E.ADD.F32.FTZ.RN.STRONG.GPU desc[UR10][R64.64], R35 ;  /* 0x00000023400079a6 */ /* 0x0001e8000c12f30a */
[----:B------:R-:W-:Y:S01]  /*3830*/  LEA.HI.X R67, R52, UR9, R15, 0x2, P1 ;  /* 0x0000000934437c11 */ /* 0x000fe200088f140f */
[----:B------:R1:W-:Y:S01]  /*3840*/  REDG.E.ADD.F32.FTZ.RN.STRONG.GPU desc[UR10][R62.64], R37 ;  /* 0x000000253e0079a6 */ /* 0x0003e2000c12f30a */
[----:B------:R-:W-:-:S04]  /*3850*/  IADD3 R52, P0, PT, R33, R38, RZ ;  /* 0x0000002621347210 */ /* 0x000fc80007f1e0ff */
[----:B------:R-:W-:Y:S02]  /*3860*/  IADD3.X R15, PT, PT, R31, R2, RZ, P0, !PT ;  /* 0x000000021f0f7210 */ /* 0x000fe400007fe4ff */
[----:B0-----:R-:W-:-:S04]  /*3870*/  LEA R64, P1, R52, UR8, 0x2 ;  /* 0x0000000834407c11 */ /* 0x001fc8000f8210ff */
[----:B------:R-:W-:Y:S02]  /*3880*/  LEA.HI.X R65, R52, UR9, R15, 0x2, P1 ;  /* 0x0000000934417c11 */ /* 0x000fe400088f140f */
[----:B------:R-:W-:-:S04]  /*3890*/  IADD3 R52, P0, PT, R33, R40, RZ ;  /* 0x0000002821347210 */ /* 0x000fc80007f1e0ff */
[----:B-1----:R-:W-:Y:S01]  /*38a0*/  LEA R62, P1, R52, UR8, 0x2 ;  /* 0x00000008343e7c11 */ /* 0x002fe2000f8210ff */
[----:B------:R-:W-:-:S05]  /*38b0*/  IMAD.X R15, R31, 0x1, R6, P0 ;  /* 0x000000011f0f7824 */ /* 0x000fca00000e0606 */
[----:B------:R-:W-:Y:S02]  /*38c0*/  LEA.HI.X R63, R52, UR9, R15, 0x2, P1 ;  /* 0x00000009343f7c11 */ /* 0x000fe400088f140f */
[----:B------:R-:W-:-:S04]  /*38d0*/  IADD3 R15, PT, PT, R11, 0x2, RZ ;  /* 0x000000020b0f7810 */ /* 0x000fc80007ffe0ff */
[----:B------:R-:W-:-:S05]  /*38e0*/  IABS R52, R15 ;  /* 0x0000000f00347213 */ /* 0x000fca0000000000 */
[----:B------:R-:W-:-:S04]  /*38f0*/  IMAD.HI.U32 R11, R52, UR5, RZ ;  /* 0x00000005340b7c27 */ /* 0x000fc8000f8e00ff */
[----:B------:R-:W-:-:S04]  /*3900*/  IMAD.MOV R11, RZ, RZ, -R11 ;  /* 0x000000ffff0b7224 */ /* 0x000fc800078e0a0b */
[----:B------:R-:W-:-:S05]  /*3910*/  IMAD R11, R11, UR12, R52 ;  /* 0x0000000c0b0b7c24 */ /* 0x000fca000f8e0234 */
[----:B------:R-:W-:Y:S02]  /*3920*/  ISETP.LT.U32.AND P0, PT, R11, UR12, PT ;  /* 0x0000000c0b007c0c */ /* 0x000fe4000bf01070 */
[----:B------:R-:W-:-:S11]  /*3930*/  ISETP.GE.AND P1, PT, R15, RZ, PT ;  /* 0x000000ff0f00720c */ /* 0x000fd60003f26270 */
[----:B------:R-:W-:-:S04]  /*3940*/  @!P0 IADD3 R11, PT, PT, R11, -UR12, RZ ;  /* 0x8000000c0b0b8c10 */ /* 0x000fc8000fffe0ff */
[----:B------:R-:W-:-:S13]  /*3950*/  ISETP.LT.U32.AND P0, PT, R11, UR12, PT ;  /* 0x0000000c0b007c0c */ /* 0x000fda000bf01070 */
[----:B------:R-:W-:-:S05]  /*3960*/  @!P0 VIADD R11, R11, -UR12 ;  /* 0x8000000c0b0b8c36 */ /* 0x000fca0008000000 */
[----:B------:R-:W-:-:S04]  /*3970*/  @!P1 IADD3 R11, PT, PT, -R11, RZ, RZ ;  /* 0x000000ff0b0b9210 */ /* 0x000fc80007ffe1ff */
[----:B------:R-:W-:-:S04]  /*3980*/  SEL R52, R49, R11, !P6 ;  /* 0x0000000b31347207 */ /* 0x000fc80007000000 */
[----:B------:R-:W-:-:S04]  /*3990*/  SHF.R.S32.HI R11, RZ, 0x1f, R52 ;  /* 0x0000001fff0b7819 */ /* 0x000fc80000011434 */
[----:B------:R-:W-:Y:S01]  /*39a0*/  LOP3.LUT R11, R11, UR14, RZ, 0xc0, !PT ;  /* 0x0000000e0b0b7c12 */ /* 0x000fe2000f8ec0ff */
[----:B------:R-:W-:-:S04]  /*39b0*/  FMUL R54, R17, R54 ;  /* 0x0000003611367220 */ /* 0x000fc80000400000 */
[----:B------:R-:W-:Y:S02]  /*39c0*/  IMAD.IADD R11, R52, 0x1, R11 ;  /* 0x00000001340b7824 */ /* 0x000fe400078e020b */
[----:B------:R-:W-:Y:S01]  /*39d0*/  FMUL R29, R54, R9 ;  /* 0x00000009361d7220 */ /* 0x000fe20000400000 */
[-C--:B------:R-:W-:Y:S01]  /*39e0*/  FMUL R14, R14, R13.reuse ;  /* 0x0000000d0e0e7220 */ /* 0x080fe20000400000 */
[-C--:B------:R-:W-:Y:S01]  /*39f0*/  FMUL R44, R44, R13.reuse ;  /* 0x0000000d2c2c7220 */ /* 0x080fe20000400000 */
[-C--:B------:R-:W-:Y:S01]  /*3a00*/  FMUL R16, R16, R13.reuse ;  /* 0x0000000d10107220 */ /* 0x080fe20000400000 */
[----:B------:R-:W-:Y:S01]  /*3a10*/  FMUL R50, R50, R13 ;  /* 0x0000000d32327220 */ /* 0x000fe20000400000 */
[C---:B------:R-:W-:Y:S01]  /*3a20*/  IADD3 R60, P3, PT, R11.reuse, R60, RZ ;  /* 0x0000003c0b3c7210 */ /* 0x040fe20007f7e0ff */
[----:B------:R0:W-:Y:S01]  /*3a30*/  REDG.E.ADD.F32.FTZ.RN.STRONG.GPU desc[UR10][R66.64], R29 ;  /* 0x0000001d420079a6 */ /* 0x0001e2000c12f30a */
[----:B------:R-:W-:Y:S01]  /*3a40*/  SHF.R.S32.HI R13, RZ, 0x1f, R11 ;  /* 0x0000001fff0d7819 */ /* 0x000fe2000001140b */
[----:B------:R-:W-:Y:S01]  /*3a50*/  FMUL R35, R54, R7 ;  /* 0x0000000736237220 */ /* 0x000fe20000400000 */
[----:B------:R-:W-:-:S02]  /*3a60*/  IADD3 R58, P2, PT, R11, R58, RZ ;  /* 0x0000003a0b3a7210 */ /* 0x000fc40007f5e0ff */
[----:B------:R-:W-:Y:S01]  /*3a70*/  IADD3 R33, P4, PT, R33, R42, RZ ;  /* 0x0000002a21217210 */ /* 0x000fe20007f9e0ff */
[----:B------:R-:W-:Y:S01]  /*3a80*/  IMAD.X R15, R13, 0x1, R48, P3 ;  /* 0x000000010d0f7824 */ /* 0x000fe200018e0630 */
[C---:B------:R-:W-:Y:S01]  /*3a90*/  IADD3 R56, P1, PT, R11.reuse, R56, RZ ;  /* 0x000000380b387210 */ /* 0x040fe20007f3e0ff */
[----:B------:R-:W-:Y:S01]  /*3aa0*/  REDG.E.ADD.F32.FTZ.RN.STRONG.GPU desc[UR10][R64.64], R35 ;  /* 0x00000023400079a6 */ /* 0x000fe2000c12f30a */
[C---:B------:R-:W-:Y:S01]  /*3ab0*/  IADD3 R18, P0, PT, R11.reuse, R18, RZ ;  /* 0x000000120b127210 */ /* 0x040fe20007f1e0ff */
[----:B0-----:R-:W-:Y:S01]  /*3ac0*/  FMUL R29, R54, R5 ;  /* 0x00000005361d7220 */ /* 0x001fe20000400000 */
[----:B------:R-:W-:Y:S02]  /*3ad0*/  IADD3 R26, P3, PT, R11, R26, RZ ;  /* 0x0000001a0b1a7210 */ /* 0x000fe40007f7e0ff */
[----:B------:R-:W-:Y:S02]  /*3ae0*/  IADD3.X R47, PT, PT, R13, R47, RZ, P2, !PT ;  /* 0x0000002f0d2f7210 */ /* 0x000fe400017fe4ff */
[C---:B------:R-:W-:Y:S01]  /*3af0*/  IADD3 R28, P2, PT, R11.reuse, R28, RZ ;  /* 0x0000001c0b1c7210 */ /* 0x040fe20007f5e0ff */
[----:B------:R0:W-:Y:S01]  /*3b00*/  REDG.E.ADD.F32.FTZ.RN.STRONG.GPU desc[UR10][R62.64], R29 ;  /* 0x0000001d3e0079a6 */ /* 0x0001e2000c12f30a */
[----:B------:R-:W-:-:S02]  /*3b10*/  IADD3 R20, P6, PT, R11, R20, RZ ;  /* 0x000000140b147210 */ /* 0x000fc40007fde0ff */
[----:B------:R-:W-:Y:S02]  /*3b20*/  IADD3.X R52, PT, PT, R31, R23, RZ, P4, !PT ;  /* 0x000000171f347210 */ /* 0x000fe400027fe4ff */
[C---:B------:R-:W-:Y:S02]  /*3b30*/  IADD3 R22, P5, PT, R11.reuse, R22, RZ ;  /* 0x000000160b167210 */ /* 0x040fe40007fbe0ff */
[----:B------:R-:W-:Y:S02]  /*3b40*/  IADD3 R24, P4, PT, R11, R24, RZ ;  /* 0x000000180b187210 */ /* 0x000fe40007f9e0ff */
[----:B------:R-:W-:Y:S02]  /*3b50*/  IADD3.X R31, PT, PT, R13, R12, RZ, P0, !PT ;  /* 0x0000000c0d1f7210 */ /* 0x000fe400007fe4ff */
[----:B------:R-:W-:Y:S01]  /*3b60*/  IADD3 R32, P0, PT, R11, R32, RZ ;  /* 0x000000200b207210 */ /* 0x000fe20007f1e0ff */
[C---:B0-----:R-:W-:Y:S01]  /*3b70*/  IMAD.X R29, R13.reuse, 0x1, R10, P1 ;  /* 0x000000010d1d7824 */ /* 0x041fe200008e060a */
[C---:B------:R-:W-:Y:S01]  /*3b80*/  IADD3.X R51, PT, PT, R13.reuse, R8, RZ, P3, !PT ;  /* 0x000000080d337210 */ /* 0x040fe20001ffe4ff */
[----:B------:R-:W-:Y:S01]  /*3b90*/  IMAD.X R21, R13, 0x1, R21, P2 ;  /* 0x000000010d157824 */ /* 0x000fe200010e0615 */
[----:B------:R-:W-:-:S02]  /*3ba0*/  IADD3 R30, P1, PT, R11, R30, RZ ;  /* 0x0000001e0b1e7210 */ /* 0x000fc40007f3e0ff */
[----:B------:R-:W-:Y:S01]  /*3bb0*/  IADD3 R8, P3, PT, R11, R40, RZ ;  /* 0x000000280b087210 */ /* 0x000fe20007f7e0ff */
[C---:B------:R-:W-:Y:S01]  /*3bc0*/  IMAD.X R41, R13.reuse, 0x1, R46, P6 ;  /* 0x000000010d297824 */ /* 0x040fe200030e062e */
[C---:B------:R-:W-:Y:S01]  /*3bd0*/  IADD3.X R45, PT, PT, R13.reuse, R45, RZ, P5, !PT ;  /* 0x0000002d0d2d7210 */ /* 0x040fe20002ffe4ff */
[----:B------:R-:W-:Y:S01]  /*3be0*/  IMAD.X R49, R13, 0x1, R4, P4 ;  /* 0x000000010d317824 */ /* 0x000fe200020e0604 */
[----:B------:R-:W-:Y:S01]  /*3bf0*/  IADD3 R42, P2, PT, R11, R42, RZ ;  /* 0x0000002a0b2a7210 */ /* 0x000fe20007f5e0ff */
[----:B------:R-:W-:Y:S01]  /*3c00*/  IMAD.X R57, R13, 0x1, R0, P0 ;  /* 0x000000010d397824 */ /* 0x000fe200000e0600 */
[C---:B------:R-:W-:Y:S02]  /*3c10*/  IADD3 R43, P6, PT, R11.reuse, R34, RZ ;  /* 0x000000220b2b7210 */ /* 0x040fe40007fde0ff */
[----:B------:R-:W-:Y:S01]  /*3c20*/  IADD3 R46, P5, PT, R11, R36, RZ ;  /* 0x000000240b2e7210 */ /* 0x000fe20007fbe0ff */
[----:B------:R-:W-:Y:S01]  /*3c30*/  IMAD.X R59, R13, 0x1, R6, P3 ;  /* 0x000000010d3b7824 */ /* 0x000fe200018e0606 */
[----:B------:R-:W-:-:S02]  /*3c40*/  IADD3 R4, P4, PT, R11, R38, RZ ;  /* 0x000000260b047210 */ /* 0x000fc40007f9e0ff */
[----:B------:R-:W-:Y:S02]  /*3c50*/  IADD3.X R55, PT, PT, R13, R19, RZ, P1, !PT ;  /* 0x000000130d377210 */ /* 0x000fe40000ffe4ff */
[----:B------:R-:W-:Y:S02]  /*3c60*/  LEA R10, P1, R33, UR8, 0x2 ;  /* 0x00000008210a7c11 */ /* 0x000fe4000f8210ff */
[----:B------:R-:W-:Y:S02]  /*3c70*/  LEA R12, P0, R60, UR8, 0x2 ;  /* 0x000000083c0c7c11 */ /* 0x000fe4000f8010ff */
[C---:B------:R-:W-:Y:S02]  /*3c80*/  IADD3.X R23, PT, PT, R13.reuse, R23, RZ, P2, !PT ;  /* 0x000000170d177210 */ /* 0x040fe400017fe4ff */
[----:B------:R-:W-:Y:S01]  /*3c90*/  LEA R38, P3, R18, UR8, 0x2 ;  /* 0x0000000812267c11 */ /* 0x000fe2000f8610ff */
[C---:B------:R-:W-:Y:S01]  /*3ca0*/  IMAD.X R25, R13.reuse, 0x1, R25, P5 ;  /* 0x000000010d197824 */ /* 0x040fe200028e0619 */
[----:B------:R-:W-:-:S02]  /*3cb0*/  IADD3.X R0, PT, PT, R13, R27, RZ, P6, !PT ;  /* 0x0000001b0d007210 */ /* 0x000fc400037fe4ff */
[----:B------:R-:W-:Y:S02]  /*3cc0*/  LEA R36, P2, R56, UR8, 0x2 ;  /* 0x0000000838247c11 */ /* 0x000fe4000f8410ff */
[----:B------:R-:W-:Y:S02]  /*3cd0*/  IADD3.X R27, PT, PT, R13, R2, RZ, P4, !PT ;  /* 0x000000020d1b7210 */ /* 0x000fe400027fe4ff */
[----:B------:R-:W-:Y:S02]  /*3ce0*/  LEA.HI.X R11, R33, UR9, R52, 0x2, P1 ;  /* 0x00000009210b7c11 */ /* 0x000fe400088f1434 */
[----:B------:R-:W-:Y:S02]  /*3cf0*/  LEA.HI.X R13, R60, UR9, R15, 0x2, P0 ;  /* 0x000000093c0d7c11 */ /* 0x000fe400080f140f */
[----:B------:R-:W-:Y:S02]  /*3d00*/  LEA R34, P1, R58, UR8, 0x2 ;  /* 0x000000083a227c11 */ /* 0x000fe4000f8210ff */
[----:B------:R-:W-:-:S02]  /*3d10*/  LEA.HI.X R39, R18, UR9, R31, 0x2, P3 ;  /* 0x0000000912277c11 */ /* 0x000fc400098f141f */
[----:B------:R-:W-:Y:S02]  /*3d20*/  LEA R60, P0, R20, UR8, 0x2 ;  /* 0x00000008143c7c11 */ /* 0x000fe4000f8010ff */
[----:B------:R-:W-:Y:S02]  /*3d30*/  LEA.HI.X R37, R56, UR9, R29, 0x2, P2 ;  /* 0x0000000938257c11 */ /* 0x000fe400090f141d */
[----:B------:R-:W-:Y:S02]  /*3d40*/  LEA R18, P3, R26, UR8, 0x2 ;  /* 0x000000081a127c11 */ /* 0x000fe4000f8610ff */
[----:B------:R-:W-:Y:S01]  /*3d50*/  LEA R40, P2, R24, UR8, 0x2 ;  /* 0x0000000818287c11 */ /* 0x000fe2000f8410ff */
[----:B------:R-:W-:Y:S01]  /*3d60*/  FMUL R14, R17, R14 ;  /* 0x0000000e110e7220 */ /* 0x000fe20000400000 */
[----:B------:R-:W-:Y:S02]  /*3d70*/  LEA.HI.X R35, R58, UR9, R47, 0x2, P1 ;  /* 0x000000093a237c11 */ /* 0x000fe400088f142f */
[----:B------:R-:W-:-:S02]  /*3d80*/  LEA.HI.X R61, R20, UR9, R41, 0x2, P0 ;  /* 0x00000009143d7c11 */ /* 0x000fc400080f1429 */
[----:B------:R-:W-:Y:S02]  /*3d90*/  LEA R52, P1, R22, UR8, 0x2 ;  /* 0x0000000816347c11 */ /* 0x000fe4000f8210ff */
[----:B------:R-:W-:Y:S02]  /*3da0*/  LEA.HI.X R19, R26, UR9, R51, 0x2, P3 ;  /* 0x000000091a137c11 */ /* 0x000fe400098f1433 */
[----:B------:R-:W-:Y:S01]  /*3db0*/  LEA R64, P0, R28, UR8, 0x2 ;  /* 0x000000081c407c11 */ /* 0x000fe2000f8010ff */
[C---:B------:R-:W-:Y:S01]  /*3dc0*/  FMUL R44, R17.reuse, R44 ;  /* 0x0000002c112c7220 */ /* 0x040fe20000400000 */
[----:B------:R-:W-:Y:S01]  /*3dd0*/  LEA.HI.X R41, R24, UR9, R49, 0x2, P2 ;  /* 0x0000000918297c11 */ /* 0x000fe200090f1431 */
[----:B------:R-:W-:Y:S01]  /*3de0*/  FMUL R16, R17, R16 ;  /* 0x0000001011107220 */ /* 0x000fe20000400000 */
[----:B------:R-:W-:Y:S01]  /*3df0*/  LEA R20, P3, R43, UR8, 0x2 ;  /* 0x000000082b147c11 */ /* 0x000fe2000f8610ff */
[----:B------:R-:W-:Y:S01]  /*3e00*/  FMUL R50, R17, R50 ;  /* 0x0000003211327220 */ /* 0x000fe20000400000 */
[----:B------:R-:W-:Y:S01]  /*3e10*/  LEA R48, P2, R32, UR8, 0x2 ;  /* 0x0000000820307c11 */ /* 0x000fe2000f8410ff */
[----:B------:R-:W-:Y:S01]  /*3e20*/  FMUL R15, R54, R3 ;  /* 0x00000003360f7220 */ /* 0x000fe20000400000 */
[----:B------:R-:W-:Y:S01]  /*3e30*/  FMUL R17, R14, R9 ;  /* 0x000000090e117220 */ /* 0x000fe20000400000 */
[----:B------:R-:W-:Y:S01]  /*3e40*/  LEA.HI.X R53, R22, UR9, R45, 0x2, P1 ;  /* 0x0000000916357c11 */ /* 0x000fe200088f142d */
[----:B------:R-:W-:Y:S01]  /*3e50*/  FMUL R31, R14, R7 ;  /* 0x000000070e1f7220 */ /* 0x000fe20000400000 */
[----:B------:R-:W-:Y:S01]  /*3e60*/  LEA.HI.X R65, R28, UR9, R21, 0x2, P0 ;  /* 0x000000091c417c11 */ /* 0x000fe200080f1415 */
[----:B------:R-:W-:Y:S01]  /*3e70*/  FMUL R33, R14, R5 ;  /* 0x000000050e217220 */ /* 0x000fe20000400000 */
[----:B------:R-:W-:Y:S01]  /*3e80*/  LEA R62, P1, R30, UR8, 0x2 ;  /* 0x000000081e3e7c11 */ /* 0x000fe2000f8210ff */
[----:B------:R-:W-:Y:S01]  /*3e90*/  REDG.E.ADD.F32.FTZ.RN.STRONG.GPU desc[UR10][R10.64], R15 ;  /* 0x0000000f0a0079a6 */ /* 0x000fe2000c12f30a */
[----:B------:R-:W-:Y:S01]  /*3ea0*/  LEA.HI.X R21, R43, UR9, R0, 0x2, P3 ;  /* 0x000000092b157c11 */ /* 0x000fe200098f1400 */
[----:B------:R-:W-:Y:S01]  /*3eb0*/  FMUL R43, R14, R3 ;  /* 0x000000030e2b7220 */ /* 0x000fe20000400000 */
[----:B------:R-:W-:Y:S01]  /*3ec0*/  LEA.HI.X R49, R32, UR9, R57, 0x2, P2 ;  /* 0x0000000920317c11 */ /* 0x000fe200090f1439 */
[----:B------:R-:W-:Y:S01]  /*3ed0*/  FMUL R45, R44, R9 ;  /* 0x000000092c2d7220 */ /* 0x000fe20000400000 */
[----:B------:R-:W-:Y:S01]  /*3ee0*/  LEA R28, P0, R46, UR8, 0x2 ;  /* 0x000000082e1c7c11 */ /* 0x000fe2000f8010ff */
[----:B------:R-:W-:Y:S01]  /*3ef0*/  FMUL R47, R44, R7 ;  /* 0x000000072c2f7220 */ /* 0x000fe20000400000 */
[----:B------:R-:W-:Y:S01]  /*3f00*/  LEA R24, P2, R8, UR8, 0x2 ;  /* 0x0000000808187c11 */ /* 0x000fe2000f8410ff */
[----:B------:R-:W-:Y:S01]  /*3f10*/  REDG.E.ADD.F32.FTZ.RN.STRONG.GPU desc[UR10][R12.64], R17 ;  /* 0x000000110c0079a6 */ /* 0x000fe2000c12f30a */
[----:B------:R-:W-:Y:S01]  /*3f20*/  LEA.HI.X R63, R30, UR9, R55, 0x2, P1 ;  /* 0x000000091e3f7c11 */ /* 0x000fe200088f1437 */
[----:B------:R-:W-:Y:S01]  /*3f30*/  FMUL R51, R44, R5 ;  /* 0x000000052c337220 */ /* 0x000fe20000400000 */
[----:B------:R-:W-:Y:S01]  /*3f40*/  LEA.HI.X R29, R46, UR9, R25, 0x2, P0 ;  /* 0x000000092e1d7c11 */ /* 0x000fe200080f1419 */
[----:B------:R-:W-:Y:S01]  /*3f50*/  REDG.E.ADD.F32.FTZ.RN.STRONG.GPU desc[UR10][R34.64], R31 ;  /* 0x0000001f220079a6 */ /* 0x000fe2000c12f30a */
[----:B------:R-:W-:Y:S01]  /*3f60*/  FMUL R55, R44, R3 ;  /* 0x000000032c377220 */ /* 0x000fe20000400000 */
[----:B------:R-:W-:Y:S01]  /*3f70*/  LEA.HI.X R25, R8, UR9, R59, 0x2, P2 ;  /* 0x0000000908197c11 */ /* 0x000fe200090f143b */
[----:B------:R-:W-:Y:S01]  /*3f80*/  FMUL R57, R16, R9 ;  /* 0x0000000910397220 */ /* 0x000fe20000400000 */
[----:B------:R-:W-:Y:S01]  /*3f90*/  REDG.E.ADD.F32.FTZ.RN.STRONG.GPU desc[UR10][R36.64], R33 ;  /* 0x00000021240079a6 */ /* 0x000fe2000c12f30a */
[----:B------:R-:W-:Y:S01]  /*3fa0*/  LEA R26, P1, R4, UR8, 0x2 ;  /* 0x00000008041a7c11 */ /* 0x000fe2000f8210ff */
[----:B------:R-:W-:-:S02]  /*3fb0*/  FMUL R59, R16, R7 ;  /* 0x00000007103b7220 */ /* 0x000fc40000400000 */
[----:B------:R-:W-:Y:S01]  /*3fc0*/  REDG.E.ADD.F32.FTZ.RN.STRONG.GPU desc[UR10][R38.64], R43 ;  /* 0x0000002b260079a6 */ /* 0x000fe2000c12f30a */
[----:B------:R-:W-:Y:S01]  /*3fd0*/  FMUL R67, R16, R5 ;  /* 0x0000000510437220 */ /* 0x000fe20000400000 */
[----:B------:R-:W-:Y:S02]  /*3fe0*/  LEA R22, P3, R42, UR8, 0x2 ;  /* 0x000000082a167c11 */ /* 0x000fe4000f8610ff */
[----:B------:R-:W-:Y:S01]  /*3ff0*/  REDG.E.ADD.F32.FTZ.RN.STRONG.GPU desc[UR10][R60.64], R45 ;  /* 0x0000002d3c0079a6 */ /* 0x000fe2000c12f30a */
[----:B------:R-:W-:Y:S01]  /*4000*/  FMUL R69, R16, R3 ;  /* 0x0000000310457220 */ /* 0x000fe20000400000 */
[----:B------:R-:W-:Y:S02]  /*4010*/  FMUL R9, R50, R9 ;  /* 0x0000000932097220 */ /* 0x000fe40000400000 */
[----:B------:R-:W-:Y:S01]  /*4020*/  REDG.E.ADD.F32.FTZ.RN.STRONG.GPU desc[UR10][R52.64], R47 ;  /* 0x0000002f340079a6 */ /* 0x000fe2000c12f30a */
[----:B------:R-:W-:Y:S01]  /*4030*/  LEA.HI.X R27, R4, UR9, R27, 0x2, P1 ;  /* 0x00000009041b7c11 */ /* 0x000fe200088f141b */
[----:B------:R-:W-:-:S02]  /*4040*/  FMUL R7, R50, R7 ;  /* 0x0000000732077220 */ /* 0x000fc40000400000 */
[----:B------:R-:W-:Y:S01]  /*4050*/  REDG.E.ADD.F32.FTZ.RN.STRONG.GPU desc[UR10][R40.64], R51 ;  /* 0x00000033280079a6 */ /* 0x000fe2000c12f30a */
[----:B------:R-:W-:-:S03]  /*4060*/  FMUL R5, R50, R5 ;  /* 0x0000000532057220 */ /* 0x000fc60000400000 */
[----:B------:R-:W-:Y:S01]  /*4070*/  REDG.E.ADD.F32.FTZ.RN.STRONG.GPU desc[UR10][R18.64], R55 ;  /* 0x00000037120079a6 */ /* 0x000fe2000c12f30a */
[----:B------:R-:W-:Y:S01]  /*4080*/  LEA.HI.X R23, R42, UR9, R23, 0x2, P3 ;  /* 0x000000092a177c11 */ /* 0x000fe200098f1417 */
[----:B------:R-:W-:Y:S02]  /*4090*/  FMUL R3, R50, R3 ;  /* 0x0000000332037220 */ /* 0x000fe40000400000 */
[----:B------:R-:W-:Y:S04]  /*40a0*/  REDG.E.ADD.F32.FTZ.RN.STRONG.GPU desc[UR10][R64.64], R57 ;  /* 0x00000039400079a6 */ /* 0x000fe8000c12f30a */
[----:B------:R-:W-:Y:S04]  /*40b0*/  REDG.E.ADD.F32.FTZ.RN.STRONG.GPU desc[UR10][R62.64], R59 ;  /* 0x0000003b3e0079a6 */ /* 0x000fe8000c12f30a */
[----:B------:R-:W-:Y:S04]  /*40c0*/  REDG.E.ADD.F32.FTZ.RN.STRONG.GPU desc[UR10][R48.64], R67 ;  /* 0x00000043300079a6 */ /* 0x000fe8000c12f30a */
[----:B------:R-:W-:Y:S04]  /*40d0*/  REDG.E.ADD.F32.FTZ.RN.STRONG.GPU desc[UR10][R20.64], R69 ;  /* 0x00000045140079a6 */ /* 0x000fe8000c12f30a */
[----:B------:R-:W-:Y:S04]  /*40e0*/  REDG.E.ADD.F32.FTZ.RN.STRONG.GPU desc[UR10][R28.64], R9 ;  /* 0x000000091c0079a6 */ /* 0x000fe8000c12f30a */
[----:B------:R-:W-:Y:S04]  /*40f0*/  REDG.E.ADD.F32.FTZ.RN.STRONG.GPU desc[UR10][R26.64], R7 ;  /* 0x000000071a0079a6 */ /* 0x000fe8000c12f30a */
[----:B------:R-:W-:Y:S04]  /*4100*/  REDG.E.ADD.F32.FTZ.RN.STRONG.GPU desc[UR10][R24.64], R5 ;  /* 0x00000005180079a6 */ /* 0x000fe8000c12f30a */
[----:B------:R-:W-:Y:S01]  /*4110*/  REDG.E.ADD.F32.FTZ.RN.STRONG.GPU desc[UR10][R22.64], R3 ;  /* 0x00000003160079a6 */ /* 0x000fe2000c12f30a */
[----:B------:R-:W-:Y:S05]  /*4120*/  EXIT ;  /* 0x000000000000794d */ /* 0x000fea0003800000 */
        .weak           $__internal_4_$__cuda_sm3x_div_rn_noftz_f32_slowpath
        .type           $__internal_4_$__cuda_sm3x_div_rn_noftz_f32_slowpath,@function
        .size           $__internal_4_$__cuda_sm3x_div_rn_noftz_f32_slowpath,(.L_x_151 - $__internal_4_$__cuda_sm3x_div_rn_noftz_f32_slowpath)
$__internal_4_$__cuda_sm3x_div_rn_noftz_f32_slowpath:
[----:B------:R-:W-:Y:S01]  /*4130*/  SHF.R.U32.HI R21, RZ, 0x17, R4 ;  /* 0x00000017ff157819 */ /* 0x000fe20000011604 */
[----:B------:R-:W-:Y:S01]  /*4140*/  BSSY.RECONVERGENT B0, `(.L_x_134) ;  /* 0x0000062000007945 */ /* 0x000fe20003800200 */
[----:B------:R-:W-:Y:S02]  /*4150*/  SHF.R.U32.HI R19, RZ, 0x17, R3 ;  /* 0x00000017ff137819 */ /* 0x000fe40000011603 */
[----:B------:R-:W-:Y:S02]  /*4160*/  LOP3.LUT R25, R21, 0xff, RZ, 0xc0, !PT ;  /* 0x000000ff15197812 */ /* 0x000fe400078ec0ff */
[----:B------:R-:W-:-:S03]  /*4170*/  LOP3.LUT R23, R19, 0xff, RZ, 0xc0, !PT ;  /* 0x000000ff13177812 */ /* 0x000fc600078ec0ff */
[----:B------:R-:W-:Y:S01]  /*4180*/  VIADD R22, R25, 0xffffffff ;  /* 0xffffffff19167836 */ /* 0x000fe20000000000 */
[----:B------:R-:W-:-:S04]  /*4190*/  IADD3 R21, PT, PT, R23, -0x1, RZ ;  /* 0xffffffff17157810 */ /* 0x000fc80007ffe0ff */
        /* <DEDUP_REMOVED lines=23> */
[----:B------:R-:W-:Y:S02]  /*4310*/  @!P0 IMAD.MOV.U32 R19, RZ, RZ, -0x40 ;  /* 0xffffffc0ff138424 */ /* 0x000fe400078e00ff */
[----:B------:R-:W-:Y:S01]  /*4320*/  @!P0 FFMA R3, R3, 1.84467440737095516160e+19, RZ ;  /* 0x5f80000003038823 */ /* 0x000fe200000000ff */
[----:B------:R-:W-:Y:S02]  /*4330*/  @!P1 FFMA R4, R4, 1.84467440737095516160e+19, RZ ;  /* 0x5f80000004049823 */ /* 0x000fe400000000ff */
[----:B------:R-:W-:-:S07]  /*4340*/  @!P1 IADD3 R19, PT, PT, R19, 0x40, RZ ;  /* 0x0000004013139810 */ /* 0x000fce0007ffe0ff */
.L_x_135:
[----:B------:R-:W-:Y:S01]  /*4350*/  LEA R21, R25, 0xc0800000, 0x17 ;  /* 0xc080000019157811 */ /* 0x000fe200078eb8ff */
[----:B------:R-:W-:Y:S04]  /*4360*/  BSSY.RECONVERGENT B1, `(.L_x_140) ;  /* 0x0000036000017945 */ /* 0x000fe80003800200 */
[----:B------:R-:W-:Y:S01]  /*4370*/  IMAD.IADD R21, R4, 0x1, -R21 ;  /* 0x0000000104157824 */ /* 0x000fe200078e0a15 */
[----:B------:R-:W-:-:S03]  /*4380*/  IADD3 R4, PT, PT, R23, -0x7f, RZ ;  /* 0xffffff8117047810 */ /* 0x000fc60007ffe0ff */
[----:B------:R-:W0:Y:S01]  /*4390*/  MUFU.RCP R22, R21 ;  /* 0x0000001500167308 */ /* 0x000e220000001000 */
[----:B------:R-:W-:Y:S01]  /*43a0*/  FADD.FTZ R24, -R21, -RZ ;  /* 0x800000ff15187221 */ /* 0x000fe20000010100 */
[----:B------:R-:W-:-:S03]  /*43b0*/  IMAD R3, R4, -0x800000, R3 ;  /* 0xff80000004037824 */ /* 0x000fc600078e0203 */
[----:B0-----:R-:W-:-:S04]  /*43c0*/  FFMA R23, R22, R24, 1 ;  /* 0x3f80000016177423 */ /* 0x001fc80000000018 */
[----:B------:R-:W-:-:S04]  /*43d0*/  FFMA R27, R22, R23, R22 ;  /* 0x00000017161b7223 */ /* 0x000fc80000000016 */
[----:B------:R-:W-:-:S04]  /*43e0*/  FFMA R22, R3, R27, RZ ;  /* 0x0000001b03167223 */ /* 0x000fc800000000ff */
[----:B------:R-:W-:-:S04]  /*43f0*/  FFMA R23, R24, R22, R3 ;  /* 0x0000001618177223 */ /* 0x000fc80000000003 */
[----:B------:R-:W-:Y:S01]  /*4400*/  FFMA R26, R27, R23, R22 ;  /* 0x000000171b1a7223 */ /* 0x000fe20000000016 */
[----:B------:R-:W-:-:S03]  /*4410*/  IADD3 R22, PT, PT, R4, 0x7f, -R25 ;  /* 0x0000007f04167810 */ /* 0x000fc60007ffe819 */
[----:B------:R-:W-:Y:S02]  /*4420*/  FFMA R23, R24, R26, R3 ;  /* 0x0000001a18177223 */ /* 0x000fe40000000003 */
[----:B------:R-:W-:Y:S02]  /*4430*/  IMAD.IADD R22, R22, 0x1, R19 ;  /* 0x0000000116167824 */ /* 0x000fe400078e0213 */
        /* <DEDUP_REMOVED lines=15> */
[C---:B------:R-:W-:Y:S01]  /*4530*/  IADD3 R22, PT, PT, R24.reuse, 0x20, RZ ;  /* 0x0000002018167810 */ /* 0x040fe20007ffe0ff */
[CCC-:B------:R-:W-:Y:S01]  /*4540*/  FFMA.RM R19, R27.reuse, R23.reuse, R26.reuse ;  /* 0x000000171b137223 */ /* 0x1c0fe2000000401a */
        /* <DEDUP_REMOVED lines=19> */
.L_x_142:
[----:B------:R-:W-:-:S04]  /*4680*/  LOP3.LUT R3, R3, 0x80000000, RZ, 0xc0, !PT ;  /* 0x8000000003037812 */ /* 0x000fc800078ec0ff */
[----:B------:R-:W-:Y:S01]  /*4690*/  LOP3.LUT R3, R3, 0x7f800000, RZ, 0xfc, !PT ;  /* 0x7f80000003037812 */ /* 0x000fe200078efcff */
[----:B------:R-:W-:Y:S06]  /*46a0*/  BRA `(.L_x_143) ;  /* 0x0000000000047947 */ /* 0x000fec0003800000 */
.L_x_141:
[----:B------:R-:W-:-:S07]  /*46b0*/  IMAD R3, R22, 0x800000, R3 ;  /* 0x0080000016037824 */ /* 0x000fce00078e0203 */
.L_x_143:
[----:B------:R-:W-:Y:S05]  /*46c0*/  BSYNC.RECONVERGENT B1 ;  /* 0x0000000000017941 */ /* 0x000fea0003800200 */
.L_x_140:
[----:B------:R-:W-:Y:S05]  /*46d0*/  BRA `(.L_x_144) ;  /* 0x0000000000207947 */ /* 0x000fea0003800000 */
.L_x_139:
[----:B------:R-:W-:-:S04]  /*46e0*/  LOP3.LUT R3, R4, 0x80000000, R3, 0x48, !PT ;  /* 0x8000000004037812 */ /* 0x000fc800078e4803 */
[----:B------:R-:W-:Y:S01]  /*46f0*/  LOP3.LUT R3, R3, 0x7f800000, RZ, 0xfc, !PT ;  /* 0x7f80000003037812 */ /* 0x000fe200078efcff */
[----:B------:R-:W-:Y:S06]  /*4700*/  BRA `(.L_x_144) ;  /* 0x0000000000147947 */ /* 0x000fec0003800000 */
.L_x_138:
[----:B------:R-:W-:Y:S01]  /*4710*/  LOP3.LUT R3, R4, 0x80000000, R3, 0x48, !PT ;  /* 0x8000000004037812 */ /* 0x000fe200078e4803 */
[----:B------:R-:W-:Y:S06]  /*4720*/  BRA `(.L_x_144) ;  /* 0x00000000000c7947 */ /* 0x000fec0003800000 */
.L_x_137:
[----:B------:R-:W0:Y:S01]  /*4730*/  MUFU.RSQ R3, -QNAN ;  /* 0xffc0000000037908 */ /* 0x000e220000001400 */
[----:B------:R-:W-:Y:S05]  /*4740*/  BRA `(.L_x_144) ;  /* 0x0000000000047947 */ /* 0x000fea0003800000 */
.L_x_136:
[----:B------:R-:W-:-:S07]  /*4750*/  FADD.FTZ R3, R3, R4 ;  /* 0x0000000403037221 */ /* 0x000fce0000010000 */
.L_x_144:
[----:B------:R-:W-:Y:S05]  /*4760*/  BSYNC.RECONVERGENT B0 ;  /* 0x0000000000007941 */ /* 0x000fea0003800200 */
.L_x_134:
[----:B------:R-:W-:-:S04]  /*4770*/  HFMA2 R19, -RZ, RZ, 0, 0 ;  /* 0x00000000ff137431 */ /* 0x000fc800000001ff */
[----:B0-----:R-:W-:Y:S05]  /*4780*/  RET.REL.NODEC R18 `(scatter_rho_4x4x4) ;  /* 0xffffffb8121c7950 */ /* 0x001fea0003c3ffff */
.L_x_145:
        /* <DEDUP_REMOVED lines=15> */
.L_x_151:


//--------------------- .text._Z6scale3PfS_S_mf   --------------------------
	.section	.text._Z6scale3PfS_S_mf,"ax",@progbits
	.align	128
        .global         _Z6scale3PfS_S_mf
        .type           _Z6scale3PfS_S_mf,@function
        .size           _Z6scale3PfS_S_mf,(.L_x_156 - _Z6scale3PfS_S_mf)
        .other          _Z6scale3PfS_S_mf,@"STO_CUDA_ENTRY STV_DEFAULT"
_Z6scale3PfS_S_mf:
.text._Z6scale3PfS_S_mf:
[----:B------:R-:W-:Y:S01]  /*0000*/  LDC R1, c[0x0][0x37c] ;  /* 0x0000df00ff017b82 */ /* 0x000fe20000000800 */
[----:B------:R-:W0:Y:S07]  /*0010*/  S2R R2, SR_TID.X ;  /* 0x0000000000027919 */ /* 0x000e2e0000002100 */
[----:B------:R-:W0:Y:S01]  /*0020*/  S2UR UR4, SR_CTAID.X ;  /* 0x00000000000479c3 */ /* 0x000e220000002500 */
[----:B------:R-:W1:Y:S01]  /*0030*/  LDCU.64 UR6, c[0x0][0x398] ;  /* 0x00007300ff0677ac */ /* 0x000e620008000a00 */
[----:B------:R-:W-:-:S06]  /*0040*/  IMAD.MOV.U32 R3, RZ, RZ, RZ ;  /* 0x000000ffff037224 */ /* 0x000fcc00078e00ff */
[----:B------:R-:W0:Y:S02]  /*0050*/  LDC R5, c[0x0][0x360] ;  /* 0x0000d800ff057b82 */ /* 0x000e240000000800 */
[----:B0-----:R-:W-:-:S03]  /*0060*/  IMAD.WIDE.U32 R2, R5, UR4, R2 ;  /* 0x0000000405027c25 */ /* 0x001fc6000f8e0002 */
[----:B-1----:R-:W-:-:S04]  /*0070*/  ISETP.GE.U32.AND P0, PT, R2, UR6, PT ;  /* 0x0000000602007c0c */ /* 0x002fc8000bf06070 */
[----:B------:R-:W-:-:S13]  /*0080*/  ISETP.GE.U32.AND.EX P0, PT, R3, UR7, PT, P0 ;  /* 0x0000000703007c0c */ /* 0x000fda000bf06100 */
[----:B------:R-:W-:Y:S05]  /*0090*/  @P0 EXIT ;  /* 0x000000000000094d */ /* 0x000fea0003800000 */
[----:B------:R-:W0:Y:S01]  /*00a0*/  LDCU.128 UR8, c[0x0][0x380] ;  /* 0x00007000ff0877ac */ /* 0x000e220008000c00 */
[C---:B------:R-:W-:Y:S01]  /*00b0*/  IMAD.SHL.U32 R6, R2.reuse, 0x4, RZ ;  /* 0x0000000402067824 */ /* 0x040fe200078e00ff */
[----:B------:R-:W-:Y:S01]  /*00c0*/  SHF.L.U64.HI R7, R2, 0x2, R3 ;  /* 0x0000000202077819 */ /* 0x000fe20000010203 */
[----:B------:R-:W1:Y:S01]  /*00d0*/  LDCU.64 UR4, c[0x0][0x358] ;  /* 0x00006b00ff0477ac */ /* 0x000e620008000a00 */
[----:B------:R-:W2:Y:S02]  /*00e0*/  LDCU UR6, c[0x0][0x3a0] ;  /* 0x00007400ff0677ac */ /* 0x000ea40008000800 */
[----:B0-----:R-:W-:-:S04]  /*00f0*/  IADD3 R2, P0, PT, R6, UR8, RZ ;  /* 0x0000000806027c10 */ /* 0x001fc8000ff1e0ff */
[----:B------:R-:W-:Y:S01]  /*0100*/  IADD3.X R3, PT, PT, R7, UR9, RZ, P0, !PT ;  /* 0x0000000907037c10 */ /* 0x000fe200087fe4ff */
[----:B------:R-:W0:Y:S04]  /*0110*/  LDCU.64 UR8, c[0x0][0x390] ;  /* 0x00007200ff0877ac */ /* 0x000e280008000a00 */
[----:B-1----:R-:W2:Y:S01]  /*0120*/  LDG.E R0, desc[UR4][R2.64] ;  /* 0x0000000402007981 */ /* 0x002ea2000c1e1900 */
[----:B------:R-:W-:-:S04]  /*0130*/  IADD3 R4, P0, PT, R6, UR10, RZ ;  /* 0x0000000a06047c10 */ /* 0x000fc8000ff1e0ff */
[----:B------:R-:W-:Y:S01]  /*0140*/  IADD3.X R5, PT, PT, R7, UR11, RZ, P0, !PT ;  /* 0x0000000b07057c10 */ /* 0x000fe200087fe4ff */
[----:B--2---:R-:W-:-:S05]  /*0150*/  FMUL R9, R0, UR6 ;  /* 0x0000000600097c20 */ /* 0x004fca0008400000 */
[----:B------:R-:W-:Y:S04]  /*0160*/  STG.E desc[UR4][R2.64], R9 ;  /* 0x0000000902007986 */ /* 0x000fe8000c101904 */
[----:B------:R-:W2:Y:S01]  /*0170*/  LDG.E R0, desc[UR4][R4.64] ;  /* 0x0000000404007981 */ /* 0x000ea2000c1e1900 */
[----:B0-----:R-:W-:-:S04]  /*0180*/  IADD3 R6, P0, PT, R6, UR8, RZ ;  /* 0x0000000806067c10 */ /* 0x001fc8000ff1e0ff */
[----:B------:R-:W-:Y:S01]  /*0190*/  IADD3.X R7, PT, PT, R7, UR9, RZ, P0, !PT ;  /* 0x0000000907077c10 */ /* 0x000fe200087fe4ff */
[----:B--2---:R-:W-:-:S05]  /*01a0*/  FMUL R11, R0, UR6 ;  /* 0x00000006000b7c20 */ /* 0x004fca0008400000 */
[----:B------:R-:W-:Y:S04]  /*01b0*/  STG.E desc[UR4][R4.64], R11 ;  /* 0x0000000b04007986 */ /* 0x000fe8000c101904 */
[----:B------:R-:W2:Y:S02]  /*01c0*/  LDG.E R0, desc[UR4][R6.64] ;  /* 0x0000000406007981 */ /* 0x000ea4000c1e1900 */
[----:B--2---:R-:W-:-:S05]  /*01d0*/  FMUL R13, R0, UR6 ;  /* 0x00000006000d7c20 */ /* 0x004fca0008400000 */
[----:B------:R-:W-:Y:S01]  /*01e0*/  STG.E desc[UR4][R6.64], R13 ;  /* 0x0000000d06007986 */ /* 0x000fe2000c101904 */
[----:B------:R-:W-:Y:S05]  /*01f0*/  EXIT ;  /* 0x000000000000794d */ /* 0x000fea0003800000 */
.L_x_146:
        /* <DEDUP_REMOVED lines=16> */
.L_x_156:


//--------------------- .nv.shared._Z20energy_half_spectrumPK6float2PKfS3_S3_S3_S3_S3_iiiffPd --------------------------
	.section	.nv.shared._Z20energy_half_spectrumPK6float2PKfS3_S3_S3_S3_S3_iiiffPd,"aw",@nobits
	.sectionflags	@""
	.align	16
	.zero		1024


//--------------------- .nv.shared.reserved.0     --------------------------
	.section	.nv.shared.reserved.0,"aw",@nobits
	.weak		__nv_reservedSMEM_offset_0_alias
	.size		__nv_reservedSMEM_offset_0_alias, 0, 64
	.other		__nv_reservedSMEM_offset_0_alias,@"STO_CUDA_RESERVED_SHARED STV_DEFAULT"
__nv_reservedSMEM_offset_0_alias:
	.zero		0
	.zero		64


//--------------------- .nv.shared.apply_ghat_and_grad --------------------------
	.section	.nv.shared.apply_ghat_and_grad,"aw",@nobits
	.sectionflags	@""
	.align	16
	.zero		1024


//--------------------- .nv.shared.gather_forces_to_atoms --------------------------
	.section	.nv.shared.gather_forces_to_atoms,"aw",@nobits
	.sectionflags	@""
	.align	16
	.zero		1024


//--------------------- .nv.shared.scatter_rho_4x4x4 --------------------------
	.section	.nv.shared.scatter_rho_4x4x4,"aw",@nobits
	.sectionflags	@""
	.align	16
	.zero		1024


//--------------------- .nv.shared._Z6scale3PfS_S_mf --------------------------
	.section	.nv.shared._Z6scale3PfS_S_mf,"aw",@nobits
	.sectionflags	@""
	.align	16
	.zero		1024


//--------------------- .nv.constant0._Z20energy_half_spectrumPK6float2PKfS3_S3_S3_S3_S3_iiiffPd --------------------------
	.section	.nv.constant0._Z20energy_half_spectrumPK6float2PKfS3_S3_S3_S3_S3_iiiffPd,"a",@progbits
	.sectionflags	@""
	.align	4
.nv.constant0._Z20energy_half_spectrumPK6float2PKfS3_S3_S3_S3_S3_iiiffPd:
	.zero		984


//--------------------- .nv.constant0.apply_ghat_and_grad --------------------------
	.section	.nv.constant0.apply_ghat_and_grad,"a",@progbits
	.sectionflags	@""
	.align	4
.nv.constant0.apply_ghat_and_grad:
	.zero		996


//--------------------- .nv.constant0.gather_forces_to_atoms --------------------------
	.section	.nv.constant0.gather_forces_to_atoms,"a",@progbits
	.sectionflags	@""
	.align	4
.nv.constant0.gather_forces_to_atoms:
	.zero		972


//--------------------- .nv.constant0.scatter_rho_4x4x4 --------------------------
	.section	.nv.constant0.scatter_rho_4x4x4,"a",@progbits
	.sectionflags	@""
	.align	4
.nv.constant0.scatter_rho_4x4x4:
	.zero		948


//--------------------- .nv.constant0._Z6scale3PfS_S_mf --------------------------
	.section	.nv.constant0._Z6scale3PfS_S_mf,"a",@progbits
	.sectionflags	@""
	.align	4
.nv.constant0._Z6scale3PfS_S_mf:
	.zero		932


//--------------------- SYMBOLS --------------------------

	.type		.nv.reservedSmem.offset0,@object
	.size		.nv.reservedSmem.offset0,0x4
	.type		.nv.reservedSmem.cap,@object
	.size		.nv.reservedSmem.cap,0x4
